	.target	sm_100a

	.elftype	@"ET_EXEC"


//--------------------- .note.nv.tkinfo           --------------------------
	.section	.note.nv.tkinfo,"",@"SHT_NOTE"
	.sectionflags	@"SHF_NOTE_NV_TKINFO"
	.tkinfo
        /*0018*/ 	.word	0x00000002
        /*0030*/ 	.string	""
        /*0030*/ 	.string	"ptxas"
        /*0030*/ 	.string	"Cuda compilation tools, release 13.0, V13.0.88"
        /*0030*/ 	.string	"Build cuda_13.0.r13.0/compiler.36424714_0"
        /*0030*/ 	.string	"-arch sm_100a -m 64 "



//--------------------- .note.nv.cuinfo           --------------------------
	.section	.note.nv.cuinfo,"",@"SHT_NOTE"
	.sectionflags	@"SHF_NOTE_NV_CUINFO"
        /*0018*/ 	.short	0x0002
        /*001a*/ 	.short	0x0064
        /*001c*/ 	.short	0x0082
	.zero		2


//--------------------- .nv.info                  --------------------------
	.section	.nv.info,"",@"SHT_CUDA_INFO"
	.align	4


	//----- nvinfo : EIATTR_REGCOUNT
	.align		4
        /*0000*/ 	.byte	0x04, 0x2f
        /*0002*/ 	.short	(.L_19 - .L_18)
	.align		4
.L_18:
        /*0004*/ 	.word	index@(_ZN7cutlass13device_kernelINS_4gemm6kernel13GemmUniversalIN4cute5tupleIJiiiiEEENS1_10collective13CollectiveMmaINS1_35MainloopSm100TmaUmmaWarpSpecializedILi10ELi2ELi4ENS5_IJNS4_1CILi2EEENSA_ILi1EEESC_EEEEENS5_IJNSA_ILi256EEENSA_ILi64EEESG_EEENS_6half_tENS5_IJlSC_lEEESI_SJ_NS4_8TiledMMAINS4_8MMA_AtomIJNS4_26SM100_MMA_F16BF16_2x1SM_SSISI_SI_fLi256ELi64ELNS4_4UMMA5MajorE0ELSO_0ELNSN_7ScaleInE0ELSP_0EEEEEENS4_6LayoutINS5_IJSC_SC_SC_EEENS5_IJNSA_ILi0EEESU_SU_EEEEENS5_IJNS4_10UnderscoreESX_SX_EEEEENS4_18SM100_TMA_2SM_LOADENS4_14ComposedLayoutINS4_7SwizzleILi3ELi4ELi3EEENS4_18smem_ptr_flag_bitsILi16EEENSS_INS5_IJNSA_ILi8EEESG_EEENS5_IJSG_SC_EEEEEEEvNS4_8identityES10_S1A_vS1B_EENS_8epilogue10collective18CollectiveEpilogueINS1D_23Sm100TmaWarpSpecializedILi3ELi2ELi32ELb1ELb0EEEJNS5_IJNSA_ILi128EEESG_SG_EEENS5_IJNSS_IS1I_SC_EENSS_INSA_ILi32EEESC_EEEEESI_SJ_SI_SJ_NS1D_6fusion15FusionCallbacksIS1H_NS1O_17LinearCombinationISI_fSI_fLNS_15FloatRoundStyleE2EEES1J_S1N_JEEENS4_5SM1004TMEM4LOAD26SM100_TMEM_LOAD_32dp32b32xENS4_13SM90_TMA_LOADENS11_INS12_ILi2ELi4ELi3EEES15_NSS_INS5_IJS16_S1L_EEENS5_IJS1L_SC_EEEEEEENS4_39AutoVectorizingCopyWithAssumedAlignmentILi128EEENS4_14SM90_TMA_STOREES23_S25_S25_EEEvvEEEEvNT_6ParamsE)
        /*0008*/ 	.word	0x00000072


	//----- nvinfo : EIATTR_FRAME_SIZE
	.align		4
.L_19:
        /*000c*/ 	.byte	0x04, 0x11
        /*000e*/ 	.short	(.L_21 - .L_20)
	.align		4
.L_20:
        /*0010*/ 	.word	index@($__internal_2_$__cuda_sm10x_tcgen05_guardrail_trap_unallocated_columns_being_dealloced)
        /*0014*/ 	.word	0x00000000


	//----- nvinfo : EIATTR_FRAME_SIZE
	.align		4
.L_21:
        /*0018*/ 	.byte	0x04, 0x11
        /*001a*/ 	.short	(.L_23 - .L_22)
	.align		4
.L_22:
        /*001c*/ 	.word	index@($__internal_1_$__cuda_sm10x_tcgen05_guardrail_trap_phase_invalid_during_alloc)
        /*0020*/ 	.word	0x00000000


	//----- nvinfo : EIATTR_FRAME_SIZE
	.align		4
.L_23:
        /*0024*/ 	.byte	0x04, 0x11
        /*0026*/ 	.short	(.L_25 - .L_24)
	.align		4
.L_24:
        /*0028*/ 	.word	index@($__internal_0_$__cuda_sm10x_tcgen05_guardrail_trap_col_being_dealloced_not_returned_by_alloc)
        /*002c*/ 	.word	0x00000000


	//----- nvinfo : EIATTR_FRAME_SIZE
	.align		4
.L_25:
        /*0030*/ 	.byte	0x04, 0x11
        /*0032*/ 	.short	(.L_27 - .L_26)
	.align		4
.L_26:
        /*0034*/ 	.word	index@(_ZN7cutlass13device_kernelINS_4gemm6kernel13GemmUniversalIN4cute5tupleIJiiiiEEENS1_10collective13CollectiveMmaINS1_35MainloopSm100TmaUmmaWarpSpecializedILi10ELi2ELi4ENS5_IJNS4_1CILi2EEENSA_ILi1EEESC_EEEEENS5_IJNSA_ILi256EEENSA_ILi64EEESG_EEENS_6half_tENS5_IJlSC_lEEESI_SJ_NS4_8TiledMMAINS4_8MMA_AtomIJNS4_26SM100_MMA_F16BF16_2x1SM_SSISI_SI_fLi256ELi64ELNS4_4UMMA5MajorE0ELSO_0ELNSN_7ScaleInE0ELSP_0EEEEEENS4_6LayoutINS5_IJSC_SC_SC_EEENS5_IJNSA_ILi0EEESU_SU_EEEEENS5_IJNS4_10UnderscoreESX_SX_EEEEENS4_18SM100_TMA_2SM_LOADENS4_14ComposedLayoutINS4_7SwizzleILi3ELi4ELi3EEENS4_18smem_ptr_flag_bitsILi16EEENSS_INS5_IJNSA_ILi8EEESG_EEENS5_IJSG_SC_EEEEEEEvNS4_8identityES10_S1A_vS1B_EENS_8epilogue10collective18CollectiveEpilogueINS1D_23Sm100TmaWarpSpecializedILi3ELi2ELi32ELb1ELb0EEEJNS5_IJNSA_ILi128EEESG_SG_EEENS5_IJNSS_IS1I_SC_EENSS_INSA_ILi32EEESC_EEEEESI_SJ_SI_SJ_NS1D_6fusion15FusionCallbacksIS1H_NS1O_17LinearCombinationISI_fSI_fLNS_15FloatRoundStyleE2EEES1J_S1N_JEEENS4_5SM1004TMEM4LOAD26SM100_TMEM_LOAD_32dp32b32xENS4_13SM90_TMA_LOADENS11_INS12_ILi2ELi4ELi3EEES15_NSS_INS5_IJS16_S1L_EEENS5_IJS1L_SC_EEEEEEENS4_39AutoVectorizingCopyWithAssumedAlignmentILi128EEENS4_14SM90_TMA_STOREES23_S25_S25_EEEvvEEEEvNT_6ParamsE)
        /*0038*/ 	.word	0x00000000


	//----- nvinfo : EIATTR_MIN_STACK_SIZE
	.align		4
.L_27:
        /*003c*/ 	.byte	0x04, 0x12
        /*003e*/ 	.short	(.L_29 - .L_28)
	.align		4
.L_28:
        /*0040*/ 	.word	index@(_ZN7cutlass13device_kernelINS_4gemm6kernel13GemmUniversalIN4cute5tupleIJiiiiEEENS1_10collective13CollectiveMmaINS1_35MainloopSm100TmaUmmaWarpSpecializedILi10ELi2ELi4ENS5_IJNS4_1CILi2EEENSA_ILi1EEESC_EEEEENS5_IJNSA_ILi256EEENSA_ILi64EEESG_EEENS_6half_tENS5_IJlSC_lEEESI_SJ_NS4_8TiledMMAINS4_8MMA_AtomIJNS4_26SM100_MMA_F16BF16_2x1SM_SSISI_SI_fLi256ELi64ELNS4_4UMMA5MajorE0ELSO_0ELNSN_7ScaleInE0ELSP_0EEEEEENS4_6LayoutINS5_IJSC_SC_SC_EEENS5_IJNSA_ILi0EEESU_SU_EEEEENS5_IJNS4_10UnderscoreESX_SX_EEEEENS4_18SM100_TMA_2SM_LOADENS4_14ComposedLayoutINS4_7SwizzleILi3ELi4ELi3EEENS4_18smem_ptr_flag_bitsILi16EEENSS_INS5_IJNSA_ILi8EEESG_EEENS5_IJSG_SC_EEEEEEEvNS4_8identityES10_S1A_vS1B_EENS_8epilogue10collective18CollectiveEpilogueINS1D_23Sm100TmaWarpSpecializedILi3ELi2ELi32ELb1ELb0EEEJNS5_IJNSA_ILi128EEESG_SG_EEENS5_IJNSS_IS1I_SC_EENSS_INSA_ILi32EEESC_EEEEESI_SJ_SI_SJ_NS1D_6fusion15FusionCallbacksIS1H_NS1O_17LinearCombinationISI_fSI_fLNS_15FloatRoundStyleE2EEES1J_S1N_JEEENS4_5SM1004TMEM4LOAD26SM100_TMEM_LOAD_32dp32b32xENS4_13SM90_TMA_LOADENS11_INS12_ILi2ELi4ELi3EEES15_NSS_INS5_IJS16_S1L_EEENS5_IJS1L_SC_EEEEEEENS4_39AutoVectorizingCopyWithAssumedAlignmentILi128EEENS4_14SM90_TMA_STOREES23_S25_S25_EEEvvEEEEvNT_6ParamsE)
        /*0044*/ 	.word	0x00000000
.L_29:


//--------------------- .nv.compat                --------------------------
	.section	.nv.compat,"",@"SHT_CUDA_COMPAT_INFO"
	.align	4
        /*0000*/ 	.byte	0x02, 0x09, 0x01, 0x00, 0x02, 0x02, 0x02, 0x00, 0x02, 0x05, 0x05, 0x00, 0x03, 0x07, 0x01, 0x01
        /*0010*/ 	.byte	0x02, 0x03, 0x01, 0x00, 0x02, 0x06, 0x01, 0x00, 0x04, 0x0b, 0x08, 0x00, 0x09, 0x00, 0x00, 0x00
        /*0020*/ 	.byte	0x00, 0x00, 0x00, 0x00


//--------------------- .nv.info._ZN7cutlass13device_kernelINS_4gemm6kernel13GemmUniversalIN4cute5tupleIJiiiiEEENS1_10collective13CollectiveMmaINS1_35MainloopSm100TmaUmmaWarpSpecializedILi10ELi2ELi4ENS5_IJNS4_1CILi2EEENSA_ILi1EEESC_EEEEENS5_IJNSA_ILi256EEENSA_ILi64EEESG_EEENS_6half_tENS5_IJlSC_lEEESI_SJ_NS4_8TiledMMAINS4_8MMA_AtomIJNS4_26SM100_MMA_F16BF16_2x1SM_SSISI_SI_fLi256ELi64ELNS4_4UMMA5MajorE0ELSO_0ELNSN_7ScaleInE0ELSP_0EEEEEENS4_6LayoutINS5_IJSC_SC_SC_EEENS5_IJNSA_ILi0EEESU_SU_EEEEENS5_IJNS4_10UnderscoreESX_SX_EEEEENS4_18SM100_TMA_2SM_LOADENS4_14ComposedLayoutINS4_7SwizzleILi3ELi4ELi3EEENS4_18smem_ptr_flag_bitsILi16EEENSS_INS5_IJNSA_ILi8EEESG_EEENS5_IJSG_SC_EEEEEEEvNS4_8identityES10_S1A_vS1B_EENS_8epilogue10collective18CollectiveEpilogueINS1D_23Sm100TmaWarpSpecializedILi3ELi2ELi32ELb1ELb0EEEJNS5_IJNSA_ILi128EEESG_SG_EEENS5_IJNSS_IS1I_SC_EENSS_INSA_ILi32EEESC_EEEEESI_SJ_SI_SJ_NS1D_6fusion15FusionCallbacksIS1H_NS1O_17LinearCombinationISI_fSI_fLNS_15FloatRoundStyleE2EEES1J_S1N_JEEENS4_5SM1004TMEM4LOAD26SM100_TMEM_LOAD_32dp32b32xENS4_13SM90_TMA_LOADENS11_INS12_ILi2ELi4ELi3EEES15_NSS_INS5_IJS16_S1L_EEENS5_IJS1L_SC_EEEEEEENS4_39AutoVectorizingCopyWithAssumedAlignmentILi128EEENS4_14SM90_TMA_STOREES23_S25_S25_EEEvvEEEEvNT_6ParamsE --------------------------
	.section	.nv.info._ZN7cutlass13device_kernelINS_4gemm6kernel13GemmUniversalIN4cute5tupleIJiiiiEEENS1_10collective13CollectiveMmaINS1_35MainloopSm100TmaUmmaWarpSpecializedILi10ELi2ELi4ENS5_IJNS4_1CILi2EEENSA_ILi1EEESC_EEEEENS5_IJNSA_ILi256EEENSA_ILi64EEESG_EEENS_6half_tENS5_IJlSC_lEEESI_SJ_NS4_8TiledMMAINS4_8MMA_AtomIJNS4_26SM100_MMA_F16BF16_2x1SM_SSISI_SI_fLi256ELi64ELNS4_4UMMA5MajorE0ELSO_0ELNSN_7ScaleInE0ELSP_0EEEEEENS4_6LayoutINS5_IJSC_SC_SC_EEENS5_IJNSA_ILi0EEESU_SU_EEEEENS5_IJNS4_10UnderscoreESX_SX_EEEEENS4_18SM100_TMA_2SM_LOADENS4_14ComposedLayoutINS4_7SwizzleILi3ELi4ELi3EEENS4_18smem_ptr_flag_bitsILi16EEENSS_INS5_IJNSA_ILi8EEESG_EEENS5_IJSG_SC_EEEEEEEvNS4_8identityES10_S1A_vS1B_EENS_8epilogue10collective18CollectiveEpilogueINS1D_23Sm100TmaWarpSpecializedILi3ELi2ELi32ELb1ELb0EEEJNS5_IJNSA_ILi128EEESG_SG_EEENS5_IJNSS_IS1I_SC_EENSS_INSA_ILi32EEESC_EEEEESI_SJ_SI_SJ_NS1D_6fusion15FusionCallbacksIS1H_NS1O_17LinearCombinationISI_fSI_fLNS_15FloatRoundStyleE2EEES1J_S1N_JEEENS4_5SM1004TMEM4LOAD26SM100_TMEM_LOAD_32dp32b32xENS4_13SM90_TMA_LOADENS11_INS12_ILi2ELi4ELi3EEES15_NSS_INS5_IJS16_S1L_EEENS5_IJS1L_SC_EEEEEEENS4_39AutoVectorizingCopyWithAssumedAlignmentILi128EEENS4_14SM90_TMA_STOREES23_S25_S25_EEEvvEEEEvNT_6ParamsE,"",@"SHT_CUDA_INFO"
	.sectionflags	@""
	.align	4


	//----- nvinfo : EIATTR_CUDA_API_VERSION
	.align		4
        /*0000*/ 	.byte	0x04, 0x37
        /*0002*/ 	.short	(.L_31 - .L_30)
.L_30:
        /*0004*/ 	.word	0x00000082


	//----- nvinfo : EIATTR_KPARAM_INFO
	.align		4
.L_31:
        /*0008*/ 	.byte	0x04, 0x17
        /*000a*/ 	.short	(.L_33 - .L_32)
.L_32:
        /*000c*/ 	.word	0x00000000
        /*0010*/ 	.short	0x0000
        /*0012*/ 	.short	0x0000
        /*0014*/ 	.byte	0x00, 0xf0, 0x01, 0x20


	//----- nvinfo : EIATTR_AT_ENTRY_FRAGMENTS
	.align		4
.L_33:
        /*0018*/ 	.byte	0x04, 0x4f
        /*001a*/ 	.short	(.L_35 - .L_34)


	//   ....[0]....
.L_34:
        /*001c*/ 	.word	0x00000007


	//----- nvinfo : EIATTR_RESERVED_SMEM_USED
	.align		4
.L_35:
        /*0020*/ 	.byte	0x01, 0x41
	.zero		2


	//----- nvinfo : EIATTR_SPARSE_MMA_MASK
	.align		4
        /*0024*/ 	.byte	0x03, 0x50
        /*0026*/ 	.short	0x0000


	//----- nvinfo : EIATTR_TCGEN05_2CTA_USED
	.align		4
        /*0028*/ 	.byte	0x01, 0x52
	.zero		2


	//----- nvinfo : EIATTR_MAXREG_COUNT
	.align		4
        /*002c*/ 	.byte	0x03, 0x1b
        /*002e*/ 	.short	0x00ff


	//----- nvinfo : EIATTR_NUM_BARRIERS
	.align		4
        /*0030*/ 	.byte	0x02, 0x4c
        /*0032*/ 	.byte	0x07
	.zero		1


	//----- nvinfo : EIATTR_EXTERNS
	.align		4
        /*0034*/ 	.byte	0x04, 0x0f
        /*0036*/ 	.short	(.L_37 - .L_36)


	//   ....[0]....
	.align		4
.L_36:
        /*0038*/ 	.word	index@(__assertfail)


	//----- nvinfo : EIATTR_MERCURY_ISA_VERSION
	.align		4
.L_37:
        /*003c*/ 	.byte	0x03, 0x5f
        /*003e*/ 	.short	0x0101


	//----- nvinfo : EIATTR_INT_WARP_WIDE_INSTR_OFFSETS
	.align		4
        /*0040*/ 	.byte	0x04, 0x31
        /*0042*/ 	.short	(.L_39 - .L_38)


	//   ....[0]....
.L_38:
        /*0044*/ 	.word	0x00000de0


	//   ....[1]....
        /*0048*/ 	.word	0x00000e80


	//   ....[2]....
        /*004c*/ 	.word	0x000021e0


	//   ....[3]....
        /*0050*/ 	.word	0x00004410


	//   ....[4]....
        /*0054*/ 	.word	0x00004440


	//   ....[5]....
        /*0058*/ 	.word	0x00004490


	//   ....[6]....
        /*005c*/ 	.word	0x00004d80


	//   ....[7]....
        /*0060*/ 	.word	0x00004da0


	//   ....[8]....
        /*0064*/ 	.word	0x00005070


	//   ....[9]....
        /*0068*/ 	.word	0x000051a0


	//----- nvinfo : EIATTR_COOP_GROUP_MASK_REGIDS
	.align		4
.L_39:
        /*006c*/ 	.byte	0x04, 0x29
        /*006e*/ 	.short	(.L_41 - .L_40)


	//   ....[0]....
.L_40:
        /*0070*/ 	.word	0xffffffff


	//   ....[1]....
        /*0074*/ 	.word	0xffffffff


	//   ....[2]....
        /*0078*/ 	.word	0xffffffff


	//   ....[3]....
        /*007c*/ 	.word	0xffffffff


	//   ....[4]....
        /*0080*/ 	.word	0xffffffff


	//   ....[5]....
        /*0084*/ 	.word	0xffffffff


	//   ....[6]....
        /*0088*/ 	.word	0xffffffff


	//   ....[7]....
        /*008c*/ 	.word	0xffffffff


	//   ....[8]....
        /*0090*/ 	.word	0xffffffff


	//   ....[9]....
        /*0094*/ 	.word	0xffffffff


	//   ....[10]....
        /*0098*/ 	.word	0xffffffff


	//   ....[11]....
        /*009c*/ 	.word	0xffffffff


	//   ....[12]....
        /*00a0*/ 	.word	0xffffffff


	//   ....[13]....
        /*00a4*/ 	.word	0xffffffff


	//----- nvinfo : EIATTR_COOP_GROUP_INSTR_OFFSETS
	.align		4
.L_41:
        /*00a8*/ 	.byte	0x04, 0x28
        /*00aa*/ 	.short	(.L_43 - .L_42)


	//   ....[0]....
.L_42:
        /*00ac*/ 	.word	0x000000c0


	//   ....[1]....
        /*00b0*/ 	.word	0x00000500


	//   ....[2]....
        /*00b4*/ 	.word	0x00000770


	//   ....[3]....
        /*00b8*/ 	.word	0x000008e0


	//   ....[4]....
        /*00bc*/ 	.word	0x000009d0


	//   ....[5]....
        /*00c0*/ 	.word	0x00000b30


	//   ....[6]....
        /*00c4*/ 	.word	0x00000cc0


	//   ....[7]....
        /*00c8*/ 	.word	0x00000f00


	//   ....[8]....
        /*00cc*/ 	.word	0x000020c0


	//   ....[9]....
        /*00d0*/ 	.word	0x00003200


	//   ....[10]....
        /*00d4*/ 	.word	0x000036d0


	//   ....[11]....
        /*00d8*/ 	.word	0x00003700


	//   ....[12]....
        /*00dc*/ 	.word	0x00004320


	//   ....[13]....
        /*00e0*/ 	.word	0x00004530


	//----- nvinfo : EIATTR_VRC_CTA_INIT_COUNT
	.align		4
.L_43:
        /*00e4*/ 	.byte	0x02, 0x4a
        /*00e6*/ 	.byte	0x80
	.zero		1


	//----- nvinfo : EIATTR_SYSCALL_OFFSETS
	.align		4
        /*00e8*/ 	.byte	0x04, 0x46
        /*00ea*/ 	.short	(.L_45 - .L_44)


	//   ....[0]....
.L_44:
        /*00ec*/ 	.word	0x00005d50


	//   ....[1]....
        /*00f0*/ 	.word	0x00005e40


	//   ....[2]....
        /*00f4*/ 	.word	0x00006680


	//   ....[3]....
        /*00f8*/ 	.word	0x00007330


	//----- nvinfo : EIATTR_MBARRIER_INSTR_OFFSETS
	.align		4
.L_45:
        /*00fc*/ 	.byte	0x04, 0x39
        /*00fe*/ 	.short	(.L_47 - .L_46)


	//   ....[0]....
.L_46:
        /*0100*/ 	.word	0x00000610
        /*0104*/ 	.word	0x000000ff
        /*0108*/ 	.word	0x00000000
        /*010c*/ 	.short	0x0100
        /*010e*/ 	.byte	0x08
	.zero		1


	//   ....[1]....
        /*0110*/ 	.word	0x00000620
        /*0114*/ 	.word	0x000000ff
        /*0118*/ 	.word	0x00000050
        /*011c*/ 	.short	0x0100
        /*011e*/ 	.byte	0x08
	.zero		1


	//   ....[2]....
        /*0120*/ 	.word	0x00000630
        /*0124*/ 	.word	0x000000ff
        /*0128*/ 	.word	0x00000008
        /*012c*/ 	.short	0x0100
        /*012e*/ 	.byte	0x08
	.zero		1


	//   ....[3]....
        /*0130*/ 	.word	0x00000640
        /*0134*/ 	.word	0x000000ff
        /*0138*/ 	.word	0x00000058
        /*013c*/ 	.short	0x0100
        /*013e*/ 	.byte	0x08
	.zero		1


	//   ....[4]....
        /*0140*/ 	.word	0x00000650
        /*0144*/ 	.word	0x000000ff
        /*0148*/ 	.word	0x00000010
        /*014c*/ 	.short	0x0100
        /*014e*/ 	.byte	0x08
	.zero		1


	//   ....[5]....
        /*0150*/ 	.word	0x00000660
        /*0154*/ 	.word	0x000000ff
        /*0158*/ 	.word	0x00000060
        /*015c*/ 	.short	0x0100
        /*015e*/ 	.byte	0x08
	.zero		1


	//   ....[6]....
        /*0160*/ 	.word	0x00000670
        /*0164*/ 	.word	0x000000ff
        /*0168*/ 	.word	0x00000018
        /*016c*/ 	.short	0x0100
        /*016e*/ 	.byte	0x08
	.zero		1


	//   ....[7]....
        /*0170*/ 	.word	0x00000680
        /*0174*/ 	.word	0x000000ff
        /*0178*/ 	.word	0x00000068
        /*017c*/ 	.short	0x0100
        /*017e*/ 	.byte	0x08
	.zero		1


	//   ....[8]....
        /*0180*/ 	.word	0x00000690
        /*0184*/ 	.word	0x000000ff
        /*0188*/ 	.word	0x00000020
        /*018c*/ 	.short	0x0100
        /*018e*/ 	.byte	0x08
	.zero		1


	//   ....[9]....
        /*0190*/ 	.word	0x000006a0
        /*0194*/ 	.word	0x000000ff
        /*0198*/ 	.word	0x00000070
        /*019c*/ 	.short	0x0100
        /*019e*/ 	.byte	0x08
	.zero		1


	//   ....[10]....
        /*01a0*/ 	.word	0x000006b0
        /*01a4*/ 	.word	0x000000ff
        /*01a8*/ 	.word	0x00000028
        /*01ac*/ 	.short	0x0100
        /*01ae*/ 	.byte	0x08
	.zero		1


	//   ....[11]....
        /*01b0*/ 	.word	0x000006c0
        /*01b4*/ 	.word	0x000000ff
        /*01b8*/ 	.word	0x00000078
        /*01bc*/ 	.short	0x0100
        /*01be*/ 	.byte	0x08
	.zero		1


	//   ....[12]....
        /*01c0*/ 	.word	0x000006d0
        /*01c4*/ 	.word	0x000000ff
        /*01c8*/ 	.word	0x00000030
        /*01cc*/ 	.short	0x0100
        /*01ce*/ 	.byte	0x08
	.zero		1


	//   ....[13]....
        /*01d0*/ 	.word	0x000006e0
        /*01d4*/ 	.word	0x000000ff
        /*01d8*/ 	.word	0x00000080
        /*01dc*/ 	.short	0x0100
        /*01de*/ 	.byte	0x08
	.zero		1


	//   ....[14]....
        /*01e0*/ 	.word	0x000006f0
        /*01e4*/ 	.word	0x000000ff
        /*01e8*/ 	.word	0x00000038
        /*01ec*/ 	.short	0x0100
        /*01ee*/ 	.byte	0x08
	.zero		1


	//   ....[15]....
        /*01f0*/ 	.word	0x00000700
        /*01f4*/ 	.word	0x000000ff
        /*01f8*/ 	.word	0x00000088
        /*01fc*/ 	.short	0x0100
        /*01fe*/ 	.byte	0x08
	.zero		1


	//   ....[16]....
        /*0200*/ 	.word	0x00000710
        /*0204*/ 	.word	0x000000ff
        /*0208*/ 	.word	0x00000040
        /*020c*/ 	.short	0x0100
        /*020e*/ 	.byte	0x08
	.zero		1


	//   ....[17]....
        /*0210*/ 	.word	0x00000720
        /*0214*/ 	.word	0x000000ff
        /*0218*/ 	.word	0x00000090
        /*021c*/ 	.short	0x0100
        /*021e*/ 	.byte	0x08
	.zero		1


	//   ....[18]....
        /*0220*/ 	.word	0x00000730
        /*0224*/ 	.word	0x000000ff
        /*0228*/ 	.word	0x00000048
        /*022c*/ 	.short	0x0100
        /*022e*/ 	.byte	0x08
	.zero		1


	//   ....[19]....
        /*0230*/ 	.word	0x00000740
        /*0234*/ 	.word	0x000000ff
        /*0238*/ 	.word	0x00000098
        /*023c*/ 	.short	0x0100
        /*023e*/ 	.byte	0x08
	.zero		1


	//   ....[20]....
        /*0240*/ 	.word	0x00000870
        /*0244*/ 	.word	0x000000ff
        /*0248*/ 	.word	0x000000a0
        /*024c*/ 	.short	0x0100
        /*024e*/ 	.byte	0x09
	.zero		1


	//   ....[21]....
        /*0250*/ 	.word	0x00000880
        /*0254*/ 	.word	0x000000ff
        /*0258*/ 	.word	0x000000b8
        /*025c*/ 	.short	0x0100
        /*025e*/ 	.byte	0x09
	.zero		1


	//   ....[22]....
        /*0260*/ 	.word	0x00000890
        /*0264*/ 	.word	0x000000ff
        /*0268*/ 	.word	0x000000a8
        /*026c*/ 	.short	0x0100
        /*026e*/ 	.byte	0x09
	.zero		1


	//   ....[23]....
        /*0270*/ 	.word	0x000008a0
        /*0274*/ 	.word	0x000000ff
        /*0278*/ 	.word	0x000000c0
        /*027c*/ 	.short	0x0100
        /*027e*/ 	.byte	0x09
	.zero		1


	//   ....[24]....
        /*0280*/ 	.word	0x000008b0
        /*0284*/ 	.word	0x000000ff
        /*0288*/ 	.word	0x000000b0
        /*028c*/ 	.short	0x0100
        /*028e*/ 	.byte	0x09
	.zero		1


	//   ....[25]....
        /*0290*/ 	.word	0x000008c0
        /*0294*/ 	.word	0x000000ff
        /*0298*/ 	.word	0x000000c8
        /*029c*/ 	.short	0x0100
        /*029e*/ 	.byte	0x09
	.zero		1


	//   ....[26]....
        /*02a0*/ 	.word	0x000009a0
        /*02a4*/ 	.word	0x000000ff
        /*02a8*/ 	.word	0x000000d0
        /*02ac*/ 	.short	0x0100
        /*02ae*/ 	.byte	0x08
	.zero		1


	//   ....[27]....
        /*02b0*/ 	.word	0x000009b0
        /*02b4*/ 	.word	0x000000ff
        /*02b8*/ 	.word	0x000000d8
        /*02bc*/ 	.short	0x0100
        /*02be*/ 	.byte	0x08
	.zero		1


	//   ....[28]....
        /*02c0*/ 	.word	0x00000ae0
        /*02c4*/ 	.word	0x000000ff
        /*02c8*/ 	.word	0x000000e0
        /*02cc*/ 	.short	0x0100
        /*02ce*/ 	.byte	0x08
	.zero		1


	//   ....[29]....
        /*02d0*/ 	.word	0x00000af0
        /*02d4*/ 	.word	0x000000ff
        /*02d8*/ 	.word	0x000000f0
        /*02dc*/ 	.short	0x0100
        /*02de*/ 	.byte	0x08
	.zero		1


	//   ....[30]....
        /*02e0*/ 	.word	0x00000b00
        /*02e4*/ 	.word	0x000000ff
        /*02e8*/ 	.word	0x000000e8
        /*02ec*/ 	.short	0x0100
        /*02ee*/ 	.byte	0x08
	.zero		1


	//   ....[31]....
        /*02f0*/ 	.word	0x00000b10
        /*02f4*/ 	.word	0x000000ff
        /*02f8*/ 	.word	0x000000f8
        /*02fc*/ 	.short	0x0100
        /*02fe*/ 	.byte	0x08
	.zero		1


	//   ....[32]....
        /*0300*/ 	.word	0x00000c30
        /*0304*/ 	.word	0x000000ff
        /*0308*/ 	.word	0x00000100
        /*030c*/ 	.short	0x0100
        /*030e*/ 	.byte	0x09
	.zero		1


	//   ....[33]....
        /*0310*/ 	.word	0x00000c40
        /*0314*/ 	.word	0x000000ff
        /*0318*/ 	.word	0x00000120
        /*031c*/ 	.short	0x0100
        /*031e*/ 	.byte	0x09
	.zero		1


	//   ....[34]....
        /*0320*/ 	.word	0x00000c50
        /*0324*/ 	.word	0x000000ff
        /*0328*/ 	.word	0x00000108
        /*032c*/ 	.short	0x0100
        /*032e*/ 	.byte	0x09
	.zero		1


	//   ....[35]....
        /*0330*/ 	.word	0x00000c60
        /*0334*/ 	.word	0x000000ff
        /*0338*/ 	.word	0x00000128
        /*033c*/ 	.short	0x0100
        /*033e*/ 	.byte	0x09
	.zero		1


	//   ....[36]....
        /*0340*/ 	.word	0x00000c70
        /*0344*/ 	.word	0x000000ff
        /*0348*/ 	.word	0x00000110
        /*034c*/ 	.short	0x0100
        /*034e*/ 	.byte	0x09
	.zero		1


	//   ....[37]....
        /*0350*/ 	.word	0x00000c80
        /*0354*/ 	.word	0x000000ff
        /*0358*/ 	.word	0x00000130
        /*035c*/ 	.short	0x0100
        /*035e*/ 	.byte	0x09
	.zero		1


	//   ....[38]....
        /*0360*/ 	.word	0x00000c90
        /*0364*/ 	.word	0x000000ff
        /*0368*/ 	.word	0x00000118
        /*036c*/ 	.short	0x0100
        /*036e*/ 	.byte	0x09
	.zero		1


	//   ....[39]....
        /*0370*/ 	.word	0x00000ca0
        /*0374*/ 	.word	0x000000ff
        /*0378*/ 	.word	0x00000138
        /*037c*/ 	.short	0x0100
        /*037e*/ 	.byte	0x09
	.zero		1


	//   ....[40]....
        /*0380*/ 	.word	0x00000d90
        /*0384*/ 	.word	0x000000ff
        /*0388*/ 	.word	0x00000140
        /*038c*/ 	.short	0x0100
        /*038e*/ 	.byte	0x08
	.zero		1


	//   ....[41]....
        /*0390*/ 	.word	0x00000da0
        /*0394*/ 	.word	0x000000ff
        /*0398*/ 	.word	0x00000150
        /*039c*/ 	.short	0x0100
        /*039e*/ 	.byte	0x08
	.zero		1


	//   ....[42]....
        /*03a0*/ 	.word	0x00000db0
        /*03a4*/ 	.word	0x000000ff
        /*03a8*/ 	.word	0x00000148
        /*03ac*/ 	.short	0x0100
        /*03ae*/ 	.byte	0x08
	.zero		1


	//   ....[43]....
        /*03b0*/ 	.word	0x00000dc0
        /*03b4*/ 	.word	0x000000ff
        /*03b8*/ 	.word	0x00000158
        /*03bc*/ 	.short	0x0100
        /*03be*/ 	.byte	0x08
	.zero		1


	//   ....[44]....
        /*03c0*/ 	.word	0x00000eb0
        /*03c4*/ 	.word	0x000000ff
        /*03c8*/ 	.word	0x00000160
        /*03cc*/ 	.short	0x0100
        /*03ce*/ 	.byte	0x06
	.zero		1


	//   ....[45]....
        /*03d0*/ 	.word	0x000018c0
        /*03d4*/ 	.word	0x00000002
        /*03d8*/ 	.word	0x00000150
        /*03dc*/ 	.short	0x010a
        /*03de*/ 	.byte	0xff
	.zero		1


	//   ....[46]....
        /*03e0*/ 	.word	0x000018f0
        /*03e4*/ 	.word	0x00000002
        /*03e8*/ 	.word	0x00000140
        /*03ec*/ 	.short	0x0101
        /*03ee*/ 	.byte	0xff
	.zero		1


	//   ....[47]....
        /*03f0*/ 	.word	0x000019c0
        /*03f4*/ 	.word	0x000000ff
        /*03f8*/ 	.word	0x00000050
        /*03fc*/ 	.short	0x010a
        /*03fe*/ 	.byte	0x08
	.zero		1


	//   ....[48]....
        /*0400*/ 	.word	0x00001ac0
        /*0404*/ 	.word	0x000000ff
        /*0408*/ 	.word	0x00000050
        /*040c*/ 	.short	0x010a
        /*040e*/ 	.byte	0x21
	.zero		1


	//   ....[49]....
        /*0410*/ 	.word	0x00001c70
        /*0414*/ 	.word	0x000000ff
        /*0418*/ 	.word	0x00000050
        /*041c*/ 	.short	0x010a
        /*041e*/ 	.byte	0x08
	.zero		1


	//   ....[50]....
        /*0420*/ 	.word	0x00001d70
        /*0424*/ 	.word	0x000000ff
        /*0428*/ 	.word	0x000000d8
        /*042c*/ 	.short	0x0101
        /*042e*/ 	.byte	0x04
	.zero		1


	//   ....[51]....
        /*0430*/ 	.word	0x00001d90
        /*0434*/ 	.word	0x000000ff
        /*0438*/ 	.word	0x00000050
        /*043c*/ 	.short	0x010a
        /*043e*/ 	.byte	0x08
	.zero		1


	//   ....[52]....
        /*0440*/ 	.word	0x00001e10
        /*0444*/ 	.word	0x000000ff
        /*0448*/ 	.word	0x00000050
        /*044c*/ 	.short	0x010a
        /*044e*/ 	.byte	0x11
	.zero		1


	//   ....[53]....
        /*0450*/ 	.word	0x00001fa0
        /*0454*/ 	.word	0x000000ff
        /*0458*/ 	.word	0x00000050
        /*045c*/ 	.short	0x010a
        /*045e*/ 	.byte	0x08
	.zero		1


	//   ....[54]....
        /*0460*/ 	.word	0x000020f0
        /*0464*/ 	.word	0x00000002
        /*0468*/ 	.word	0x000000e0
        /*046c*/ 	.short	0x010a
        /*046e*/ 	.byte	0xff
	.zero		1


	//   ....[55]....
        /*0470*/ 	.word	0x000021b0
        /*0474*/ 	.word	0x00000002
        /*0478*/ 	.word	0x00000000
        /*047c*/ 	.short	0x0101
        /*047e*/ 	.byte	0xff
	.zero		1


	//   ....[56]....
        /*0480*/ 	.word	0x00002710
        /*0484*/ 	.word	0x000000ff
        /*0488*/ 	.word	0x00000000
        /*048c*/ 	.short	0x010a
        /*048e*/ 	.byte	0x05
	.zero		1


	//   ....[57]....
        /*0490*/ 	.word	0x000027a0
        /*0494*/ 	.word	0x000000ff
        /*0498*/ 	.word	0x00000000
        /*049c*/ 	.short	0x010a
        /*049e*/ 	.byte	0x05
	.zero		1


	//   ....[58]....
        /*04a0*/ 	.word	0x00002830
        /*04a4*/ 	.word	0x000000ff
        /*04a8*/ 	.word	0x00000000
        /*04ac*/ 	.short	0x010a
        /*04ae*/ 	.byte	0x05
	.zero		1


	//   ....[59]....
        /*04b0*/ 	.word	0x000028c0
        /*04b4*/ 	.word	0x000000ff
        /*04b8*/ 	.word	0x00000000
        /*04bc*/ 	.short	0x010a
        /*04be*/ 	.byte	0x05
	.zero		1


	//   ....[60]....
        /*04c0*/ 	.word	0x00002950
        /*04c4*/ 	.word	0x000000ff
        /*04c8*/ 	.word	0x00000000
        /*04cc*/ 	.short	0x010a
        /*04ce*/ 	.byte	0x05
	.zero		1


	//   ....[61]....
        /*04d0*/ 	.word	0x000029e0
        /*04d4*/ 	.word	0x000000ff
        /*04d8*/ 	.word	0x00000000
        /*04dc*/ 	.short	0x010a
        /*04de*/ 	.byte	0x05
	.zero		1


	//   ....[62]....
        /*04e0*/ 	.word	0x00002a70
        /*04e4*/ 	.word	0x000000ff
        /*04e8*/ 	.word	0x00000000
        /*04ec*/ 	.short	0x010a
        /*04ee*/ 	.byte	0x05
	.zero		1


	//   ....[63]....
        /*04f0*/ 	.word	0x00002b00
        /*04f4*/ 	.word	0x000000ff
        /*04f8*/ 	.word	0x00000000
        /*04fc*/ 	.short	0x010a
        /*04fe*/ 	.byte	0x05
	.zero		1


	//   ....[64]....
        /*0500*/ 	.word	0x00002b90
        /*0504*/ 	.word	0x000000ff
        /*0508*/ 	.word	0x00000000
        /*050c*/ 	.short	0x010a
        /*050e*/ 	.byte	0x05
	.zero		1


	//   ....[65]....
        /*0510*/ 	.word	0x00002c30
        /*0514*/ 	.word	0x00000000
        /*0518*/ 	.word	0x00000000
        /*051c*/ 	.short	0x010a
        /*051e*/ 	.byte	0xff
	.zero		1


	//   ....[66]....
        /*0520*/ 	.word	0x00002d60
        /*0524*/ 	.word	0x00000000
        /*0528*/ 	.word	0x00000140
        /*052c*/ 	.short	0x010a
        /*052e*/ 	.byte	0xff
	.zero		1


	//   ....[67]....
        /*0530*/ 	.word	0x00002dd0
        /*0534*/ 	.word	0x00000000
        /*0538*/ 	.word	0x00000000
        /*053c*/ 	.short	0x0101
        /*053e*/ 	.byte	0xff
	.zero		1


	//   ....[68]....
        /*0540*/ 	.word	0x00002df0
        /*0544*/ 	.word	0x000000ff
        /*0548*/ 	.word	0x000000f0
        /*054c*/ 	.short	0x010a
        /*054e*/ 	.byte	0x05
	.zero		1


	//   ....[69]....
        /*0550*/ 	.word	0x00002f10
        /*0554*/ 	.word	0x00000000
        /*0558*/ 	.word	0x000000e0
        /*055c*/ 	.short	0x010a
        /*055e*/ 	.byte	0xff
	.zero		1


	//   ....[70]....
        /*0560*/ 	.word	0x00003010
        /*0564*/ 	.word	0x00000000
        /*0568*/ 	.word	0x00000000
        /*056c*/ 	.short	0x0101
        /*056e*/ 	.byte	0xff
	.zero		1


	//   ....[71]....
        /*0570*/ 	.word	0x000030a0
        /*0574*/ 	.word	0x000000ff
        /*0578*/ 	.word	0x000000f0
        /*057c*/ 	.short	0x0106
        /*057e*/ 	.byte	0x05
	.zero		1


	//   ....[72]....
        /*0580*/ 	.word	0x000030c0
        /*0584*/ 	.word	0x000000ff
        /*0588*/ 	.word	0x000000f0
        /*058c*/ 	.short	0x010a
        /*058e*/ 	.byte	0x05
	.zero		1


	//   ....[73]....
        /*0590*/ 	.word	0x00003150
        /*0594*/ 	.word	0x000000ff
        /*0598*/ 	.word	0x000000f0
        /*059c*/ 	.short	0x0106
        /*059e*/ 	.byte	0x04
	.zero		1


	//   ....[74]....
        /*05a0*/ 	.word	0x00003190
        /*05a4*/ 	.word	0x00000000
        /*05a8*/ 	.word	0x000000f0
        /*05ac*/ 	.short	0x010a
        /*05ae*/ 	.byte	0xff
	.zero		1


	//   ....[75]....
        /*05b0*/ 	.word	0x000033d0
        /*05b4*/ 	.word	0x000000ff
        /*05b8*/ 	.word	0x00000008
        /*05bc*/ 	.short	0x010a
        /*05be*/ 	.byte	0x06
	.zero		1


	//   ....[76]....
        /*05c0*/ 	.word	0x000033f0
        /*05c4*/ 	.word	0x000000ff
        /*05c8*/ 	.word	0x00000008
        /*05cc*/ 	.short	0x010a
        /*05ce*/ 	.byte	0x06
	.zero		1


	//   ....[77]....
        /*05d0*/ 	.word	0x00003580
        /*05d4*/ 	.word	0x000000ff
        /*05d8*/ 	.word	0x00000008
        /*05dc*/ 	.short	0x010a
        /*05de*/ 	.byte	0x06
	.zero		1


	//   ....[78]....
        /*05e0*/ 	.word	0x000035a0
        /*05e4*/ 	.word	0x000000ff
        /*05e8*/ 	.word	0x00000008
        /*05ec*/ 	.short	0x010a
        /*05ee*/ 	.byte	0x06
	.zero		1


	//   ....[79]....
        /*05f0*/ 	.word	0x00003660
        /*05f4*/ 	.word	0x000000ff
        /*05f8*/ 	.word	0x00000000
        /*05fc*/ 	.short	0x0101
        /*05fe*/ 	.byte	0x07
	.zero		1


	//   ....[80]....
        /*0600*/ 	.word	0x000039a0
        /*0604*/ 	.word	0x00000000
        /*0608*/ 	.word	0x000000e0
        /*060c*/ 	.short	0x010a
        /*060e*/ 	.byte	0xff
	.zero		1


	//   ....[81]....
        /*0610*/ 	.word	0x00003a60
        /*0614*/ 	.word	0x00000000
        /*0618*/ 	.word	0x00000000
        /*061c*/ 	.short	0x0101
        /*061e*/ 	.byte	0xff
	.zero		1


	//   ....[82]....
        /*0620*/ 	.word	0x00003b20
        /*0624*/ 	.word	0x000000ff
        /*0628*/ 	.word	0x00000000
        /*062c*/ 	.short	0x010a
        /*062e*/ 	.byte	0x08
	.zero		1


	//   ....[83]....
        /*0630*/ 	.word	0x00003b30
        /*0634*/ 	.word	0x000000ff
        /*0638*/ 	.word	0x00000120
        /*063c*/ 	.short	0x010a
        /*063e*/ 	.byte	0x09
	.zero		1


	//   ....[84]....
        /*0640*/ 	.word	0x00003be0
        /*0644*/ 	.word	0x000000ff
        /*0648*/ 	.word	0x00000000
        /*064c*/ 	.short	0x010a
        /*064e*/ 	.byte	0x08
	.zero		1


	//   ....[85]....
        /*0650*/ 	.word	0x00003d10
        /*0654*/ 	.word	0x000000ff
        /*0658*/ 	.word	0x00000000
        /*065c*/ 	.short	0x010a
        /*065e*/ 	.byte	0x1e
	.zero		1


	//   ....[86]....
        /*0660*/ 	.word	0x00004010
        /*0664*/ 	.word	0x000000ff
        /*0668*/ 	.word	0x00000000
        /*066c*/ 	.short	0x010a
        /*066e*/ 	.byte	0x08
	.zero		1


	//   ....[87]....
        /*0670*/ 	.word	0x000040a0
        /*0674*/ 	.word	0x000000ff
        /*0678*/ 	.word	0x00000000
        /*067c*/ 	.short	0x010a
        /*067e*/ 	.byte	0x08
	.zero		1


	//   ....[88]....
        /*0680*/ 	.word	0x00004130
        /*0684*/ 	.word	0x000000ff
        /*0688*/ 	.word	0x00000000
        /*068c*/ 	.short	0x010a
        /*068e*/ 	.byte	0x08
	.zero		1


	//   ....[89]....
        /*0690*/ 	.word	0x000041d0
        /*0694*/ 	.word	0x00000000
        /*0698*/ 	.word	0x00000000
        /*069c*/ 	.short	0x010a
        /*069e*/ 	.byte	0xff
	.zero		1


	//   ....[90]....
        /*06a0*/ 	.word	0x00004210
        /*06a4*/ 	.word	0x00000000
        /*06a8*/ 	.word	0x00000000
        /*06ac*/ 	.short	0x010a
        /*06ae*/ 	.byte	0xff
	.zero		1


	//   ....[91]....
        /*06b0*/ 	.word	0x00004280
        /*06b4*/ 	.word	0x000000ff
        /*06b8*/ 	.word	0x00000000
        /*06bc*/ 	.short	0x0101
        /*06be*/ 	.byte	0x05
	.zero		1


	//   ....[92]....
        /*06c0*/ 	.word	0x000042c0
        /*06c4*/ 	.word	0x000000ff
        /*06c8*/ 	.word	0x00000160
        /*06cc*/ 	.short	0x010a
        /*06ce*/ 	.byte	0x07
	.zero		1


	//   ....[93]....
        /*06d0*/ 	.word	0x00004310
        /*06d4*/ 	.word	0x000000ff
        /*06d8*/ 	.word	0x00000000
        /*06dc*/ 	.short	0x0101
        /*06de*/ 	.byte	0x05
	.zero		1


	//   ....[94]....
        /*06e0*/ 	.word	0x00004720
        /*06e4*/ 	.word	0x00000000
        /*06e8*/ 	.word	0x000000e0
        /*06ec*/ 	.short	0x010a
        /*06ee*/ 	.byte	0xff
	.zero		1


	//   ....[95]....
        /*06f0*/ 	.word	0x000047e0
        /*06f4*/ 	.word	0x00000000
        /*06f8*/ 	.word	0x00000000
        /*06fc*/ 	.short	0x0101
        /*06fe*/ 	.byte	0xff
	.zero		1


	//   ....[96]....
        /*0700*/ 	.word	0x00004b00
        /*0704*/ 	.word	0x000000ff
        /*0708*/ 	.word	0x000000d8
        /*070c*/ 	.short	0x010a
        /*070e*/ 	.byte	0x06
	.zero		1


	//   ....[97]....
        /*0710*/ 	.word	0x00004d20
        /*0714*/ 	.word	0x000000ff
        /*0718*/ 	.word	0x000000b8
        /*071c*/ 	.short	0x010a
        /*071e*/ 	.byte	0x0f
	.zero		1


	//   ....[98]....
        /*0720*/ 	.word	0x00004f20
        /*0724*/ 	.word	0x000000ff
        /*0728*/ 	.word	0x000000a0
        /*072c*/ 	.short	0x010b
        /*072e*/ 	.byte	0x0f
	.zero		1


	//   ....[99]....
        /*0730*/ 	.word	0x00004f70
        /*0734*/ 	.word	0x000000ff
        /*0738*/ 	.word	0x00000000
        /*073c*/ 	.short	0x0101
        /*073e*/ 	.byte	0x10
	.zero		1


	//   ....[100]....
        /*0740*/ 	.word	0x00004fb0
        /*0744*/ 	.word	0x000000ff
        /*0748*/ 	.word	0x000000b8
        /*074c*/ 	.short	0x010a
        /*074e*/ 	.byte	0x0d
	.zero		1


	//   ....[101]....
        /*0750*/ 	.word	0x000051f0
        /*0754*/ 	.word	0x000000ff
        /*0758*/ 	.word	0x000000a0
        /*075c*/ 	.short	0x010b
        /*075e*/ 	.byte	0x0d
	.zero		1


	//   ....[102]....
        /*0760*/ 	.word	0x00005260
        /*0764*/ 	.word	0x000000ff
        /*0768*/ 	.word	0x00000000
        /*076c*/ 	.short	0x0101
        /*076e*/ 	.byte	0x0f
	.zero		1


	//   ....[103]....
        /*0770*/ 	.word	0x000052b0
        /*0774*/ 	.word	0x000000ff
        /*0778*/ 	.word	0x00000000
        /*077c*/ 	.short	0x010a
        /*077e*/ 	.byte	0x04
	.zero		1


	//   ....[104]....
        /*0780*/ 	.word	0x00005340
        /*0784*/ 	.word	0x000000ff
        /*0788*/ 	.word	0x00000000
        /*078c*/ 	.short	0x010a
        /*078e*/ 	.byte	0x04
	.zero		1


	//   ....[105]....
        /*0790*/ 	.word	0x000053e0
        /*0794*/ 	.word	0x00000000
        /*0798*/ 	.word	0x00000000
        /*079c*/ 	.short	0x010a
        /*079e*/ 	.byte	0xff
	.zero		1


	//   ....[106]....
        /*07a0*/ 	.word	0x00005720
        /*07a4*/ 	.word	0x00000000
        /*07a8*/ 	.word	0x000000e0
        /*07ac*/ 	.short	0x010a
        /*07ae*/ 	.byte	0xff
	.zero		1


	//   ....[107]....
        /*07b0*/ 	.word	0x00005830
        /*07b4*/ 	.word	0x00000000
        /*07b8*/ 	.word	0x00000000
        /*07bc*/ 	.short	0x0101
        /*07be*/ 	.byte	0xff
	.zero		1


	//   ....[108]....
        /*07c0*/ 	.word	0x000062d0
        /*07c4*/ 	.word	0x00000000
        /*07c8*/ 	.word	0x000000a0
        /*07cc*/ 	.short	0x010a
        /*07ce*/ 	.byte	0xff
	.zero		1


	//   ....[109]....
        /*07d0*/ 	.word	0x00006340
        /*07d4*/ 	.word	0x0000006a
        /*07d8*/ 	.word	0x00000100
        /*07dc*/ 	.short	0x010a
        /*07de*/ 	.byte	0xff
	.zero		1


	//   ....[110]....
        /*07e0*/ 	.word	0x00006430
        /*07e4*/ 	.word	0x00000000
        /*07e8*/ 	.word	0x000000a0
        /*07ec*/ 	.short	0x010a
        /*07ee*/ 	.byte	0xff
	.zero		1


	//   ....[111]....
        /*07f0*/ 	.word	0x00006560
        /*07f4*/ 	.word	0x0000006a
        /*07f8*/ 	.word	0x00000100
        /*07fc*/ 	.short	0x010a
        /*07fe*/ 	.byte	0xff
	.zero		1


	//   ....[112]....
        /*0800*/ 	.word	0x00007070
        /*0804*/ 	.word	0x00000000
        /*0808*/ 	.word	0x00000000
        /*080c*/ 	.short	0x0101
        /*080e*/ 	.byte	0xff
	.zero		1


	//   ....[113]....
        /*0810*/ 	.word	0x00007080
        /*0814*/ 	.word	0x00000002
        /*0818*/ 	.word	0x000000a0
        /*081c*/ 	.short	0x010a
        /*081e*/ 	.byte	0xff
	.zero		1


	//   ....[114]....
        /*0820*/ 	.word	0x00007150
        /*0824*/ 	.word	0x00000002
        /*0828*/ 	.word	0x000000a0
        /*082c*/ 	.short	0x010a
        /*082e*/ 	.byte	0xff
	.zero		1


	//   ....[115]....
        /*0830*/ 	.word	0x00007450
        /*0834*/ 	.word	0x0000006a
        /*0838*/ 	.word	0x00000000
        /*083c*/ 	.short	0x0101
        /*083e*/ 	.byte	0xff
	.zero		1


	//   ....[116]....
        /*0840*/ 	.word	0x00007de0
        /*0844*/ 	.word	0x00000000
        /*0848*/ 	.word	0x00000000
        /*084c*/ 	.short	0x0101
        /*084e*/ 	.byte	0xff
	.zero		1


	//   ....[117]....
        /*0850*/ 	.word	0x00008050
        /*0854*/ 	.word	0x000000ff
        /*0858*/ 	.word	0x00000000
        /*085c*/ 	.short	0x0101
        /*085e*/ 	.byte	0x04
	.zero		1


	//   ....[118]....
        /*0860*/ 	.word	0x00008070
        /*0864*/ 	.word	0x00000002
        /*0868*/ 	.word	0x00000150
        /*086c*/ 	.short	0x010a
        /*086e*/ 	.byte	0xff
	.zero		1


	//   ....[119]....
        /*0870*/ 	.word	0x000080d0
        /*0874*/ 	.word	0x00000002
        /*0878*/ 	.word	0x00000050
        /*087c*/ 	.short	0x010a
        /*087e*/ 	.byte	0xff
	.zero		1


	//   ....[120]....
        /*0880*/ 	.word	0x00008130
        /*0884*/ 	.word	0x00000002
        /*0888*/ 	.word	0x00000050
        /*088c*/ 	.short	0x010a
        /*088e*/ 	.byte	0xff
	.zero		1


	//   ....[121]....
        /*0890*/ 	.word	0x00008180
        /*0894*/ 	.word	0x00000002
        /*0898*/ 	.word	0x000000e0
        /*089c*/ 	.short	0x010a
        /*089e*/ 	.byte	0xff
	.zero		1


	//   ....[122]....
        /*08a0*/ 	.word	0x000081e0
        /*08a4*/ 	.word	0x00000000
        /*08a8*/ 	.word	0x00000000
        /*08ac*/ 	.short	0x010a
        /*08ae*/ 	.byte	0xff
	.zero		1


	//   ....[123]....
        /*08b0*/ 	.word	0x00008240
        /*08b4*/ 	.word	0x00000000
        /*08b8*/ 	.word	0x00000000
        /*08bc*/ 	.short	0x010a
        /*08be*/ 	.byte	0xff
	.zero		1


	//   ....[124]....
        /*08c0*/ 	.word	0x000082a0
        /*08c4*/ 	.word	0x00000000
        /*08c8*/ 	.word	0x00000000
        /*08cc*/ 	.short	0x010a
        /*08ce*/ 	.byte	0xff
	.zero		1


	//   ....[125]....
        /*08d0*/ 	.word	0x00008300
        /*08d4*/ 	.word	0x00000000
        /*08d8*/ 	.word	0x00000000
        /*08dc*/ 	.short	0x010a
        /*08de*/ 	.byte	0xff
	.zero		1


	//   ....[126]....
        /*08e0*/ 	.word	0x00008360
        /*08e4*/ 	.word	0x00000000
        /*08e8*/ 	.word	0x00000000
        /*08ec*/ 	.short	0x010a
        /*08ee*/ 	.byte	0xff
	.zero		1


	//   ....[127]....
        /*08f0*/ 	.word	0x000083c0
        /*08f4*/ 	.word	0x00000000
        /*08f8*/ 	.word	0x00000000
        /*08fc*/ 	.short	0x010a
        /*08fe*/ 	.byte	0xff
	.zero		1


	//   ....[128]....
        /*0900*/ 	.word	0x00008420
        /*0904*/ 	.word	0x00000000
        /*0908*/ 	.word	0x00000000
        /*090c*/ 	.short	0x010a
        /*090e*/ 	.byte	0xff
	.zero		1


	//   ....[129]....
        /*0910*/ 	.word	0x00008480
        /*0914*/ 	.word	0x00000000
        /*0918*/ 	.word	0x00000000
        /*091c*/ 	.short	0x010a
        /*091e*/ 	.byte	0xff
	.zero		1


	//   ....[130]....
        /*0920*/ 	.word	0x000084e0
        /*0924*/ 	.word	0x00000000
        /*0928*/ 	.word	0x00000000
        /*092c*/ 	.short	0x010a
        /*092e*/ 	.byte	0xff
	.zero		1


	//   ....[131]....
        /*0930*/ 	.word	0x00008530
        /*0934*/ 	.word	0x00000000
        /*0938*/ 	.word	0x00000140
        /*093c*/ 	.short	0x010a
        /*093e*/ 	.byte	0xff
	.zero		1


	//   ....[132]....
        /*0940*/ 	.word	0x00008590
        /*0944*/ 	.word	0x00000000
        /*0948*/ 	.word	0x000000f0
        /*094c*/ 	.short	0x010a
        /*094e*/ 	.byte	0xff
	.zero		1


	//   ....[133]....
        /*0950*/ 	.word	0x000085e0
        /*0954*/ 	.word	0x00000000
        /*0958*/ 	.word	0x000000e0
        /*095c*/ 	.short	0x010a
        /*095e*/ 	.byte	0xff
	.zero		1


	//   ....[134]....
        /*0960*/ 	.word	0x00008640
        /*0964*/ 	.word	0x00000000
        /*0968*/ 	.word	0x000000f0
        /*096c*/ 	.short	0x010a
        /*096e*/ 	.byte	0xff
	.zero		1


	//   ....[135]....
        /*0970*/ 	.word	0x000086a0
        /*0974*/ 	.word	0x00000004
        /*0978*/ 	.word	0x00000008
        /*097c*/ 	.short	0x010a
        /*097e*/ 	.byte	0xff
	.zero		1


	//   ....[136]....
        /*0980*/ 	.word	0x00008780
        /*0984*/ 	.word	0x00000002
        /*0988*/ 	.word	0x00000008
        /*098c*/ 	.short	0x010a
        /*098e*/ 	.byte	0xff
	.zero		1


	//   ....[137]....
        /*0990*/ 	.word	0x000087d0
        /*0994*/ 	.word	0x00000000
        /*0998*/ 	.word	0x000000e0
        /*099c*/ 	.short	0x010a
        /*099e*/ 	.byte	0xff
	.zero		1


	//   ....[138]....
        /*09a0*/ 	.word	0x00008830
        /*09a4*/ 	.word	0x00000000
        /*09a8*/ 	.word	0x00000120
        /*09ac*/ 	.short	0x010a
        /*09ae*/ 	.byte	0xff
	.zero		1


	//   ....[139]....
        /*09b0*/ 	.word	0x00008890
        /*09b4*/ 	.word	0x00000000
        /*09b8*/ 	.word	0x00000000
        /*09bc*/ 	.short	0x010a
        /*09be*/ 	.byte	0xff
	.zero		1


	//   ....[140]....
        /*09c0*/ 	.word	0x000088f0
        /*09c4*/ 	.word	0x00000000
        /*09c8*/ 	.word	0x00000000
        /*09cc*/ 	.short	0x010a
        /*09ce*/ 	.byte	0xff
	.zero		1


	//   ....[141]....
        /*09d0*/ 	.word	0x00008950
        /*09d4*/ 	.word	0x00000000
        /*09d8*/ 	.word	0x00000000
        /*09dc*/ 	.short	0x010a
        /*09de*/ 	.byte	0xff
	.zero		1


	//   ....[142]....
        /*09e0*/ 	.word	0x000089b0
        /*09e4*/ 	.word	0x00000000
        /*09e8*/ 	.word	0x00000000
        /*09ec*/ 	.short	0x010a
        /*09ee*/ 	.byte	0xff
	.zero		1


	//   ....[143]....
        /*09f0*/ 	.word	0x00008a10
        /*09f4*/ 	.word	0x00000000
        /*09f8*/ 	.word	0x00000160
        /*09fc*/ 	.short	0x010a
        /*09fe*/ 	.byte	0xff
	.zero		1


	//   ....[144]....
        /*0a00*/ 	.word	0x00008a60
        /*0a04*/ 	.word	0x00000000
        /*0a08*/ 	.word	0x000000e0
        /*0a0c*/ 	.short	0x010a
        /*0a0e*/ 	.byte	0xff
	.zero		1


	//   ....[145]....
        /*0a10*/ 	.word	0x00008ac0
        /*0a14*/ 	.word	0x00000000
        /*0a18*/ 	.word	0x000000d8
        /*0a1c*/ 	.short	0x010a
        /*0a1e*/ 	.byte	0xff
	.zero		1


	//   ....[146]....
        /*0a20*/ 	.word	0x00008b20
        /*0a24*/ 	.word	0x00000000
        /*0a28*/ 	.word	0x000000b8
        /*0a2c*/ 	.short	0x010a
        /*0a2e*/ 	.byte	0xff
	.zero		1


	//   ....[147]....
        /*0a30*/ 	.word	0x00008b80
        /*0a34*/ 	.word	0x00000000
        /*0a38*/ 	.word	0x000000b8
        /*0a3c*/ 	.short	0x010a
        /*0a3e*/ 	.byte	0xff
	.zero		1


	//   ....[148]....
        /*0a40*/ 	.word	0x00008be0
        /*0a44*/ 	.word	0x00000000
        /*0a48*/ 	.word	0x00000000
        /*0a4c*/ 	.short	0x010a
        /*0a4e*/ 	.byte	0xff
	.zero		1


	//   ....[149]....
        /*0a50*/ 	.word	0x00008c40
        /*0a54*/ 	.word	0x00000000
        /*0a58*/ 	.word	0x00000000
        /*0a5c*/ 	.short	0x010a
        /*0a5e*/ 	.byte	0xff
	.zero		1


	//   ....[150]....
        /*0a60*/ 	.word	0x00008c90
        /*0a64*/ 	.word	0x00000000
        /*0a68*/ 	.word	0x000000e0
        /*0a6c*/ 	.short	0x010a
        /*0a6e*/ 	.byte	0xff
	.zero		1


	//   ....[151]....
        /*0a70*/ 	.word	0x00008ce0
        /*0a74*/ 	.word	0x00000000
        /*0a78*/ 	.word	0x000000a0
        /*0a7c*/ 	.short	0x010a
        /*0a7e*/ 	.byte	0xff
	.zero		1


	//   ....[152]....
        /*0a80*/ 	.word	0x00008d30
        /*0a84*/ 	.word	0x0000006a
        /*0a88*/ 	.word	0x00000100
        /*0a8c*/ 	.short	0x010a
        /*0a8e*/ 	.byte	0xff
	.zero		1


	//   ....[153]....
        /*0a90*/ 	.word	0x00008d80
        /*0a94*/ 	.word	0x00000002
        /*0a98*/ 	.word	0x000000a0
        /*0a9c*/ 	.short	0x010a
        /*0a9e*/ 	.byte	0xff
	.zero		1


	//----- nvinfo : EIATTR_NUM_MBARRIERS
	.align		4
.L_47:
        /*0aa0*/ 	.byte	0x03, 0x38
        /*0aa2*/ 	.short	0x002d


	//----- nvinfo : EIATTR_EXIT_INSTR_OFFSETS
	.align		4
        /*0aa4*/ 	.byte	0x04, 0x1c
        /*0aa6*/ 	.short	(.L_49 - .L_48)


	//   ....[0]....
.L_48:
        /*0aa8*/ 	.word	0x00002c60


	//   ....[1]....
        /*0aac*/ 	.word	0x00003160


	//   ....[2]....
        /*0ab0*/ 	.word	0x000031c0


	//   ....[3]....
        /*0ab4*/ 	.word	0x00004540


	//   ....[4]....
        /*0ab8*/ 	.word	0x00005410


	//   ....[5]....
        /*0abc*/ 	.word	0x00005450


	//   ....[6]....
        /*0ac0*/ 	.word	0x00007f40


	//   ....[7]....
        /*0ac4*/ 	.word	0x00007fc0


	//   ....[8]....
        /*0ac8*/ 	.word	0x00007ff0


	//   ....[9]....
        /*0acc*/ 	.word	0x00008060


	//----- nvinfo : EIATTR_MAX_THREADS
	.align		4
.L_49:
        /*0ad0*/ 	.byte	0x04, 0x05
        /*0ad2*/ 	.short	(.L_51 - .L_50)
.L_50:
        /*0ad4*/ 	.word	0x00000100
        /*0ad8*/ 	.word	0x00000001
        /*0adc*/ 	.word	0x00000001


	//----- nvinfo : EIATTR_CRS_STACK_SIZE
	.align		4
.L_51:
        /*0ae0*/ 	.byte	0x04, 0x1e
        /*0ae2*/ 	.short	(.L_53 - .L_52)
.L_52:
        /*0ae4*/ 	.word	0x00000000


	//----- nvinfo : EIATTR_CBANK_PARAM_SIZE
	.align		4
.L_53:
        /*0ae8*/ 	.byte	0x03, 0x19
        /*0aea*/ 	.short	0x0800


	//----- nvinfo : EIATTR_PARAM_CBANK
	.align		4
        /*0aec*/ 	.byte	0x04, 0x0a
        /*0aee*/ 	.short	(.L_55 - .L_54)
	.align		4
.L_54:
        /*0af0*/ 	.word	index@(.nv.constant0._ZN7cutlass13device_kernelINS_4gemm6kernel13GemmUniversalIN4cute5tupleIJiiiiEEENS1_10collective13CollectiveMmaINS1_35MainloopSm100TmaUmmaWarpSpecializedILi10ELi2ELi4ENS5_IJNS4_1CILi2EEENSA_ILi1EEESC_EEEEENS5_IJNSA_ILi256EEENSA_ILi64EEESG_EEENS_6half_tENS5_IJlSC_lEEESI_SJ_NS4_8TiledMMAINS4_8MMA_AtomIJNS4_26SM100_MMA_F16BF16_2x1SM_SSISI_SI_fLi256ELi64ELNS4_4UMMA5MajorE0ELSO_0ELNSN_7ScaleInE0ELSP_0EEEEEENS4_6LayoutINS5_IJSC_SC_SC_EEENS5_IJNSA_ILi0EEESU_SU_EEEEENS5_IJNS4_10UnderscoreESX_SX_EEEEENS4_18SM100_TMA_2SM_LOADENS4_14ComposedLayoutINS4_7SwizzleILi3ELi4ELi3EEENS4_18smem_ptr_flag_bitsILi16EEENSS_INS5_IJNSA_ILi8EEESG_EEENS5_IJSG_SC_EEEEEEEvNS4_8identityES10_S1A_vS1B_EENS_8epilogue10collective18CollectiveEpilogueINS1D_23Sm100TmaWarpSpecializedILi3ELi2ELi32ELb1ELb0EEEJNS5_IJNSA_ILi128EEESG_SG_EEENS5_IJNSS_IS1I_SC_EENSS_INSA_ILi32EEESC_EEEEESI_SJ_SI_SJ_NS1D_6fusion15FusionCallbacksIS1H_NS1O_17LinearCombinationISI_fSI_fLNS_15FloatRoundStyleE2EEES1J_S1N_JEEENS4_5SM1004TMEM4LOAD26SM100_TMEM_LOAD_32dp32b32xENS4_13SM90_TMA_LOADENS11_INS12_ILi2ELi4ELi3EEES15_NSS_INS5_IJS16_S1L_EEENS5_IJS1L_SC_EEEEEEENS4_39AutoVectorizingCopyWithAssumedAlignmentILi128EEENS4_14SM90_TMA_STOREES23_S25_S25_EEEvvEEEEvNT_6ParamsE)
        /*0af4*/ 	.short	0x0380
        /*0af6*/ 	.short	0x0800


	//----- nvinfo : EIATTR_SW_WAR
	.align		4
.L_55:
        /*0af8*/ 	.byte	0x04, 0x36
        /*0afa*/ 	.short	(.L_57 - .L_56)
.L_56:
        /*0afc*/ 	.word	0x00000008
.L_57:


//--------------------- .nv.callgraph             --------------------------
	.section	.nv.callgraph,"",@"SHT_CUDA_CALLGRAPH"
	.align	4
	.sectionentsize	8
	.align		4
        /*0000*/ 	.word	0x00000000
	.align		4
        /*0004*/ 	.word	0xffffffff
	.align		4
        /*0008*/ 	.word	index@(_ZN7cutlass13device_kernelINS_4gemm6kernel13GemmUniversalIN4cute5tupleIJiiiiEEENS1_10collective13CollectiveMmaINS1_35MainloopSm100TmaUmmaWarpSpecializedILi10ELi2ELi4ENS5_IJNS4_1CILi2EEENSA_ILi1EEESC_EEEEENS5_IJNSA_ILi256EEENSA_ILi64EEESG_EEENS_6half_tENS5_IJlSC_lEEESI_SJ_NS4_8TiledMMAINS4_8MMA_AtomIJNS4_26SM100_MMA_F16BF16_2x1SM_SSISI_SI_fLi256ELi64ELNS4_4UMMA5MajorE0ELSO_0ELNSN_7ScaleInE0ELSP_0EEEEEENS4_6LayoutINS5_IJSC_SC_SC_EEENS5_IJNSA_ILi0EEESU_SU_EEEEENS5_IJNS4_10UnderscoreESX_SX_EEEEENS4_18SM100_TMA_2SM_LOADENS4_14ComposedLayoutINS4_7SwizzleILi3ELi4ELi3EEENS4_18smem_ptr_flag_bitsILi16EEENSS_INS5_IJNSA_ILi8EEESG_EEENS5_IJSG_SC_EEEEEEEvNS4_8identityES10_S1A_vS1B_EENS_8epilogue10collective18CollectiveEpilogueINS1D_23Sm100TmaWarpSpecializedILi3ELi2ELi32ELb1ELb0EEEJNS5_IJNSA_ILi128EEESG_SG_EEENS5_IJNSS_IS1I_SC_EENSS_INSA_ILi32EEESC_EEEEESI_SJ_SI_SJ_NS1D_6fusion15FusionCallbacksIS1H_NS1O_17LinearCombinationISI_fSI_fLNS_15FloatRoundStyleE2EEES1J_S1N_JEEENS4_5SM1004TMEM4LOAD26SM100_TMEM_LOAD_32dp32b32xENS4_13SM90_TMA_LOADENS11_INS12_ILi2ELi4ELi3EEES15_NSS_INS5_IJS16_S1L_EEENS5_IJS1L_SC_EEEEEEENS4_39AutoVectorizingCopyWithAssumedAlignmentILi128EEENS4_14SM90_TMA_STOREES23_S25_S25_EEEvvEEEEvNT_6ParamsE)
	.align		4
        /*000c*/ 	.word	index@(__assertfail)
	.align		4
        /*0010*/ 	.word	0x00000000
	.align		4
        /*0014*/ 	.word	0xfffffffe
	.align		4
        /*0018*/ 	.word	0x00000000
	.align		4
        /*001c*/ 	.word	0xfffffffd
	.align		4
        /*0020*/ 	.word	0x00000000
	.align		4
        /*0024*/ 	.word	0xfffffffc


//--------------------- .nv.constant4             --------------------------
	.section	.nv.constant4,"a",@progbits
	.align	8
	.align		8
.nv.constant4:
        /*0000*/ 	.dword	__assertfail
	.align		8
        /*0008*/ 	.dword	__unnamed_1
	.align		8
        /*0010*/ 	.dword	__unnamed_2
	.align		8
        /*0018*/ 	.dword	_ZN39_INTERNAL_af32915b_4_k_cu_82f21eac_64564cuda3std3__45__cpo5beginE
	.align		8
        /*0020*/ 	.dword	_ZN39_INTERNAL_af32915b_4_k_cu_82f21eac_64564cuda3std3__45__cpo3endE
	.align		8
        /*0028*/ 	.dword	_ZN39_INTERNAL_af32915b_4_k_cu_82f21eac_64564cuda3std3__45__cpo6cbeginE
	.align		8
        /*0030*/ 	.dword	_ZN39_INTERNAL_af32915b_4_k_cu_82f21eac_64564cuda3std3__45__cpo4cendE
	.align		8
        /*0038*/ 	.dword	_ZN39_INTERNAL_af32915b_4_k_cu_82f21eac_64564cuda3std3__441_GLOBAL__N__af32915b_4_k_cu_82f21eac_64566ignoreE
	.align		8
        /*0040*/ 	.dword	_ZN39_INTERNAL_af32915b_4_k_cu_82f21eac_64564cuda3std3__419piecewise_constructE
	.align		8
        /*0048*/ 	.dword	_ZN39_INTERNAL_af32915b_4_k_cu_82f21eac_64564cuda3std3__48in_placeE
	.align		8
        /*0050*/ 	.dword	_ZN39_INTERNAL_af32915b_4_k_cu_82f21eac_64564cuda3std6ranges3__45__cpo4swapE
	.align		8
        /*0058*/ 	.dword	_ZN39_INTERNAL_af32915b_4_k_cu_82f21eac_64564cuda3std6ranges3__45__cpo9iter_moveE
	.align		8
        /*0060*/ 	.dword	_ZN39_INTERNAL_af32915b_4_k_cu_82f21eac_64564cute7productE
	.align		8
        /*0068*/ 	.dword	_ZN39_INTERNAL_af32915b_4_k_cu_82f21eac_64564cute1_E
	.align		8
        /*0070*/ 	.dword	$str$25
	.align		8
        /*0078*/ 	.dword	$str$26
	.align		8
        /*0080*/ 	.dword	$str$27
	.align		8
        /*0088*/ 	.dword	$str$28


//--------------------- .text._ZN7cutlass13device_kernelINS_4gemm6kernel13GemmUniversalIN4cute5tupleIJiiiiEEENS1_10collective13CollectiveMmaINS1_35MainloopSm100TmaUmmaWarpSpecializedILi10ELi2ELi4ENS5_IJNS4_1CILi2EEENSA_ILi1EEESC_EEEEENS5_IJNSA_ILi256EEENSA_ILi64EEESG_EEENS_6half_tENS5_IJlSC_lEEESI_SJ_NS4_8TiledMMAINS4_8MMA_AtomIJNS4_26SM100_MMA_F16BF16_2x1SM_SSISI_SI_fLi256ELi64ELNS4_4UMMA5MajorE0ELSO_0ELNSN_7ScaleInE0ELSP_0EEEEEENS4_6LayoutINS5_IJSC_SC_SC_EEENS5_IJNSA_ILi0EEESU_SU_EEEEENS5_IJNS4_10UnderscoreESX_SX_EEEEENS4_18SM100_TMA_2SM_LOADENS4_14ComposedLayoutINS4_7SwizzleILi3ELi4ELi3EEENS4_18smem_ptr_flag_bitsILi16EEENSS_INS5_IJNSA_ILi8EEESG_EEENS5_IJSG_SC_EEEEEEEvNS4_8identityES10_S1A_vS1B_EENS_8epilogue10collective18CollectiveEpilogueINS1D_23Sm100TmaWarpSpecializedILi3ELi2ELi32ELb1ELb0EEEJNS5_IJNSA_ILi128EEESG_SG_EEENS5_IJNSS_IS1I_SC_EENSS_INSA_ILi32EEESC_EEEEESI_SJ_SI_SJ_NS1D_6fusion15FusionCallbacksIS1H_NS1O_17LinearCombinationISI_fSI_fLNS_15FloatRoundStyleE2EEES1J_S1N_JEEENS4_5SM1004TMEM4LOAD26SM100_TMEM_LOAD_32dp32b32xENS4_13SM90_TMA_LOADENS11_INS12_ILi2ELi4ELi3EEES15_NSS_INS5_IJS16_S1L_EEENS5_IJS1L_SC_EEEEEEENS4_39AutoVectorizingCopyWithAssumedAlignmentILi128EEENS4_14SM90_TMA_STOREES23_S25_S25_EEEvvEEEEvNT_6ParamsE --------------------------
	.section	.text._ZN7cutlass13device_kernelINS_4gemm6kernel13GemmUniversalIN4cute5tupleIJiiiiEEENS1_10collective13CollectiveMmaINS1_35MainloopSm100TmaUmmaWarpSpecializedILi10ELi2ELi4ENS5_IJNS4_1CILi2EEENSA_ILi1EEESC_EEEEENS5_IJNSA_ILi256EEENSA_ILi64EEESG_EEENS_6half_tENS5_IJlSC_lEEESI_SJ_NS4_8TiledMMAINS4_8MMA_AtomIJNS4_26SM100_MMA_F16BF16_2x1SM_SSISI_SI_fLi256ELi64ELNS4_4UMMA5MajorE0ELSO_0ELNSN_7ScaleInE0ELSP_0EEEEEENS4_6LayoutINS5_IJSC_SC_SC_EEENS5_IJNSA_ILi0EEESU_SU_EEEEENS5_IJNS4_10UnderscoreESX_SX_EEEEENS4_18SM100_TMA_2SM_LOADENS4_14ComposedLayoutINS4_7SwizzleILi3ELi4ELi3EEENS4_18smem_ptr_flag_bitsILi16EEENSS_INS5_IJNSA_ILi8EEESG_EEENS5_IJSG_SC_EEEEEEEvNS4_8identityES10_S1A_vS1B_EENS_8epilogue10collective18CollectiveEpilogueINS1D_23Sm100TmaWarpSpecializedILi3ELi2ELi32ELb1ELb0EEEJNS5_IJNSA_ILi128EEESG_SG_EEENS5_IJNSS_IS1I_SC_EENSS_INSA_ILi32EEESC_EEEEESI_SJ_SI_SJ_NS1D_6fusion15FusionCallbacksIS1H_NS1O_17LinearCombinationISI_fSI_fLNS_15FloatRoundStyleE2EEES1J_S1N_JEEENS4_5SM1004TMEM4LOAD26SM100_TMEM_LOAD_32dp32b32xENS4_13SM90_TMA_LOADENS11_INS12_ILi2ELi4ELi3EEES15_NSS_INS5_IJS16_S1L_EEENS5_IJS1L_SC_EEEEEEENS4_39AutoVectorizingCopyWithAssumedAlignmentILi128EEENS4_14SM90_TMA_STOREES23_S25_S25_EEEvvEEEEvNT_6ParamsE,"ax",@progbits
	.align	128
.text._ZN7cutlass13device_kernelINS_4gemm6kernel13GemmUniversalIN4cute5tupleIJiiiiEEENS1_10collective13CollectiveMmaINS1_35MainloopSm100TmaUmmaWarpSpecializedILi10ELi2ELi4ENS5_IJNS4_1CILi2EEENSA_ILi1EEESC_EEEEENS5_IJNSA_ILi256EEENSA_ILi64EEESG_EEENS_6half_tENS5_IJlSC_lEEESI_SJ_NS4_8TiledMMAINS4_8MMA_AtomIJNS4_26SM100_MMA_F16BF16_2x1SM_SSISI_SI_fLi256ELi64ELNS4_4UMMA5MajorE0ELSO_0ELNSN_7ScaleInE0ELSP_0EEEEEENS4_6LayoutINS5_IJSC_SC_SC_EEENS5_IJNSA_ILi0EEESU_SU_EEEEENS5_IJNS4_10UnderscoreESX_SX_EEEEENS4_18SM100_TMA_2SM_LOADENS4_14ComposedLayoutINS4_7SwizzleILi3ELi4ELi3EEENS4_18smem_ptr_flag_bitsILi16EEENSS_INS5_IJNSA_ILi8EEESG_EEENS5_IJSG_SC_EEEEEEEvNS4_8identityES10_S1A_vS1B_EENS_8epilogue10collective18CollectiveEpilogueINS1D_23Sm100TmaWarpSpecializedILi3ELi2ELi32ELb1ELb0EEEJNS5_IJNSA_ILi128EEESG_SG_EEENS5_IJNSS_IS1I_SC_EENSS_INSA_ILi32EEESC_EEEEESI_SJ_SI_SJ_NS1D_6fusion15FusionCallbacksIS1H_NS1O_17LinearCombinationISI_fSI_fLNS_15FloatRoundStyleE2EEES1J_S1N_JEEENS4_5SM1004TMEM4LOAD26SM100_TMEM_LOAD_32dp32b32xENS4_13SM90_TMA_LOADENS11_INS12_ILi2ELi4ELi3EEES15_NSS_INS5_IJS16_S1L_EEENS5_IJS1L_SC_EEEEEEENS4_39AutoVectorizingCopyWithAssumedAlignmentILi128EEENS4_14SM90_TMA_STOREES23_S25_S25_EEEvvEEEEvNT_6ParamsE:
        .type           _ZN7cutlass13device_kernelINS_4gemm6kernel13GemmUniversalIN4cute5tupleIJiiiiEEENS1_10collective13CollectiveMmaINS1_35MainloopSm100TmaUmmaWarpSpecializedILi10ELi2ELi4ENS5_IJNS4_1CILi2EEENSA_ILi1EEESC_EEEEENS5_IJNSA_ILi256EEENSA_ILi64EEESG_EEENS_6half_tENS5_IJlSC_lEEESI_SJ_NS4_8TiledMMAINS4_8MMA_AtomIJNS4_26SM100_MMA_F16BF16_2x1SM_SSISI_SI_fLi256ELi64ELNS4_4UMMA5MajorE0ELSO_0ELNSN_7ScaleInE0ELSP_0EEEEEENS4_6LayoutINS5_IJSC_SC_SC_EEENS5_IJNSA_ILi0EEESU_SU_EEEEENS5_IJNS4_10UnderscoreESX_SX_EEEEENS4_18SM100_TMA_2SM_LOADENS4_14ComposedLayoutINS4_7SwizzleILi3ELi4ELi3EEENS4_18smem_ptr_flag_bitsILi16EEENSS_INS5_IJNSA_ILi8EEESG_EEENS5_IJSG_SC_EEEEEEEvNS4_8identityES10_S1A_vS1B_EENS_8epilogue10collective18CollectiveEpilogueINS1D_23Sm100TmaWarpSpecializedILi3ELi2ELi32ELb1ELb0EEEJNS5_IJNSA_ILi128EEESG_SG_EEENS5_IJNSS_IS1I_SC_EENSS_INSA_ILi32EEESC_EEEEESI_SJ_SI_SJ_NS1D_6fusion15FusionCallbacksIS1H_NS1O_17LinearCombinationISI_fSI_fLNS_15FloatRoundStyleE2EEES1J_S1N_JEEENS4_5SM1004TMEM4LOAD26SM100_TMEM_LOAD_32dp32b32xENS4_13SM90_TMA_LOADENS11_INS12_ILi2ELi4ELi3EEES15_NSS_INS5_IJS16_S1L_EEENS5_IJS1L_SC_EEEEEEENS4_39AutoVectorizingCopyWithAssumedAlignmentILi128EEENS4_14SM90_TMA_STOREES23_S25_S25_EEEvvEEEEvNT_6ParamsE,@function
        .size           _ZN7cutlass13device_kernelINS_4gemm6kernel13GemmUniversalIN4cute5tupleIJiiiiEEENS1_10collective13CollectiveMmaINS1_35MainloopSm100TmaUmmaWarpSpecializedILi10ELi2ELi4ENS5_IJNS4_1CILi2EEENSA_ILi1EEESC_EEEEENS5_IJNSA_ILi256EEENSA_ILi64EEESG_EEENS_6half_tENS5_IJlSC_lEEESI_SJ_NS4_8TiledMMAINS4_8MMA_AtomIJNS4_26SM100_MMA_F16BF16_2x1SM_SSISI_SI_fLi256ELi64ELNS4_4UMMA5MajorE0ELSO_0ELNSN_7ScaleInE0ELSP_0EEEEEENS4_6LayoutINS5_IJSC_SC_SC_EEENS5_IJNSA_ILi0EEESU_SU_EEEEENS5_IJNS4_10UnderscoreESX_SX_EEEEENS4_18SM100_TMA_2SM_LOADENS4_14ComposedLayoutINS4_7SwizzleILi3ELi4ELi3EEENS4_18smem_ptr_flag_bitsILi16EEENSS_INS5_IJNSA_ILi8EEESG_EEENS5_IJSG_SC_EEEEEEEvNS4_8identityES10_S1A_vS1B_EENS_8epilogue10collective18CollectiveEpilogueINS1D_23Sm100TmaWarpSpecializedILi3ELi2ELi32ELb1ELb0EEEJNS5_IJNSA_ILi128EEESG_SG_EEENS5_IJNSS_IS1I_SC_EENSS_INSA_ILi32EEESC_EEEEESI_SJ_SI_SJ_NS1D_6fusion15FusionCallbacksIS1H_NS1O_17LinearCombinationISI_fSI_fLNS_15FloatRoundStyleE2EEES1J_S1N_JEEENS4_5SM1004TMEM4LOAD26SM100_TMEM_LOAD_32dp32b32xENS4_13SM90_TMA_LOADENS11_INS12_ILi2ELi4ELi3EEES15_NSS_INS5_IJS16_S1L_EEENS5_IJS1L_SC_EEEEEEENS4_39AutoVectorizingCopyWithAssumedAlignmentILi128EEENS4_14SM90_TMA_STOREES23_S25_S25_EEEvvEEEEvNT_6ParamsE,(.L_x_194 - _ZN7cutlass13device_kernelINS_4gemm6kernel13GemmUniversalIN4cute5tupleIJiiiiEEENS1_10collective13CollectiveMmaINS1_35MainloopSm100TmaUmmaWarpSpecializedILi10ELi2ELi4ENS5_IJNS4_1CILi2EEENSA_ILi1EEESC_EEEEENS5_IJNSA_ILi256EEENSA_ILi64EEESG_EEENS_6half_tENS5_IJlSC_lEEESI_SJ_NS4_8TiledMMAINS4_8MMA_AtomIJNS4_26SM100_MMA_F16BF16_2x1SM_SSISI_SI_fLi256ELi64ELNS4_4UMMA5MajorE0ELSO_0ELNSN_7ScaleInE0ELSP_0EEEEEENS4_6LayoutINS5_IJSC_SC_SC_EEENS5_IJNSA_ILi0EEESU_SU_EEEEENS5_IJNS4_10UnderscoreESX_SX_EEEEENS4_18SM100_TMA_2SM_LOADENS4_14ComposedLayoutINS4_7SwizzleILi3ELi4ELi3EEENS4_18smem_ptr_flag_bitsILi16EEENSS_INS5_IJNSA_ILi8EEESG_EEENS5_IJSG_SC_EEEEEEEvNS4_8identityES10_S1A_vS1B_EENS_8epilogue10collective18CollectiveEpilogueINS1D_23Sm100TmaWarpSpecializedILi3ELi2ELi32ELb1ELb0EEEJNS5_IJNSA_ILi128EEESG_SG_EEENS5_IJNSS_IS1I_SC_EENSS_INSA_ILi32EEESC_EEEEESI_SJ_SI_SJ_NS1D_6fusion15FusionCallbacksIS1H_NS1O_17LinearCombinationISI_fSI_fLNS_15FloatRoundStyleE2EEES1J_S1N_JEEENS4_5SM1004TMEM4LOAD26SM100_TMEM_LOAD_32dp32b32xENS4_13SM90_TMA_LOADENS11_INS12_ILi2ELi4ELi3EEES15_NSS_INS5_IJS16_S1L_EEENS5_IJS1L_SC_EEEEEEENS4_39AutoVectorizingCopyWithAssumedAlignmentILi128EEENS4_14SM90_TMA_STOREES23_S25_S25_EEEvvEEEEvNT_6ParamsE)
        .other          _ZN7cutlass13device_kernelINS_4gemm6kernel13GemmUniversalIN4cute5tupleIJiiiiEEENS1_10collective13CollectiveMmaINS1_35MainloopSm100TmaUmmaWarpSpecializedILi10ELi2ELi4ENS5_IJNS4_1CILi2EEENSA_ILi1EEESC_EEEEENS5_IJNSA_ILi256EEENSA_ILi64EEESG_EEENS_6half_tENS5_IJlSC_lEEESI_SJ_NS4_8TiledMMAINS4_8MMA_AtomIJNS4_26SM100_MMA_F16BF16_2x1SM_SSISI_SI_fLi256ELi64ELNS4_4UMMA5MajorE0ELSO_0ELNSN_7ScaleInE0ELSP_0EEEEEENS4_6LayoutINS5_IJSC_SC_SC_EEENS5_IJNSA_ILi0EEESU_SU_EEEEENS5_IJNS4_10UnderscoreESX_SX_EEEEENS4_18SM100_TMA_2SM_LOADENS4_14ComposedLayoutINS4_7SwizzleILi3ELi4ELi3EEENS4_18smem_ptr_flag_bitsILi16EEENSS_INS5_IJNSA_ILi8EEESG_EEENS5_IJSG_SC_EEEEEEEvNS4_8identityES10_S1A_vS1B_EENS_8epilogue10collective18CollectiveEpilogueINS1D_23Sm100TmaWarpSpecializedILi3ELi2ELi32ELb1ELb0EEEJNS5_IJNSA_ILi128EEESG_SG_EEENS5_IJNSS_IS1I_SC_EENSS_INSA_ILi32EEESC_EEEEESI_SJ_SI_SJ_NS1D_6fusion15FusionCallbacksIS1H_NS1O_17LinearCombinationISI_fSI_fLNS_15FloatRoundStyleE2EEES1J_S1N_JEEENS4_5SM1004TMEM4LOAD26SM100_TMEM_LOAD_32dp32b32xENS4_13SM90_TMA_LOADENS11_INS12_ILi2ELi4ELi3EEES15_NSS_INS5_IJS16_S1L_EEENS5_IJS1L_SC_EEEEEEENS4_39AutoVectorizingCopyWithAssumedAlignmentILi128EEENS4_14SM90_TMA_STOREES23_S25_S25_EEEvvEEEEvNT_6ParamsE,@"STO_CUDA_ENTRY STV_DEFAULT"
_ZN7cutlass13device_kernelINS_4gemm6kernel13GemmUniversalIN4cute5tupleIJiiiiEEENS1_10collective13CollectiveMmaINS1_35MainloopSm100TmaUmmaWarpSpecializedILi10ELi2ELi4ENS5_IJNS4_1CILi2EEENSA_ILi1EEESC_EEEEENS5_IJNSA_ILi256EEENSA_ILi64EEESG_EEENS_6half_tENS5_IJlSC_lEEESI_SJ_NS4_8TiledMMAINS4_8MMA_AtomIJNS4_26SM100_MMA_F16BF16_2x1SM_SSISI_SI_fLi256ELi64ELNS4_4UMMA5MajorE0ELSO_0ELNSN_7ScaleInE0ELSP_0EEEEEENS4_6LayoutINS5_IJSC_SC_SC_EEENS5_IJNSA_ILi0EEESU_SU_EEEEENS5_IJNS4_10UnderscoreESX_SX_EEEEENS4_18SM100_TMA_2SM_LOADENS4_14ComposedLayoutINS4_7SwizzleILi3ELi4ELi3EEENS4_18smem_ptr_flag_bitsILi16EEENSS_INS5_IJNSA_ILi8EEESG_EEENS5_IJSG_SC_EEEEEEEvNS4_8identityES10_S1A_vS1B_EENS_8epilogue10collective18CollectiveEpilogueINS1D_23Sm100TmaWarpSpecializedILi3ELi2ELi32ELb1ELb0EEEJNS5_IJNSA_ILi128EEESG_SG_EEENS5_IJNSS_IS1I_SC_EENSS_INSA_ILi32EEESC_EEEEESI_SJ_SI_SJ_NS1D_6fusion15FusionCallbacksIS1H_NS1O_17LinearCombinationISI_fSI_fLNS_15FloatRoundStyleE2EEES1J_S1N_JEEENS4_5SM1004TMEM4LOAD26SM100_TMEM_LOAD_32dp32b32xENS4_13SM90_TMA_LOADENS11_INS12_ILi2ELi4ELi3EEES15_NSS_INS5_IJS16_S1L_EEENS5_IJS1L_SC_EEEEEEENS4_39AutoVectorizingCopyWithAssumedAlignmentILi128EEENS4_14SM90_TMA_STOREES23_S25_S25_EEEvvEEEEvNT_6ParamsE:
[----:B------:R-:W1:Y:S01]  /*0000*/  LDC R1, c[0x0][0x37c] ;  /* 0x0000df00ff017b82 */ /* 0x000e620000000800 */
[----:B------:R-:W2:Y:S01]  /*0010*/  S2R R97, SR_TID.X ;  /* 0x0000000000617919 */ /* 0x000ea20000002100 */
[----:B------:R-:W3:Y:S06]  /*0020*/  LDCU.64 UR6, c[0x0][0x890] ;  /* 0x00011200ff0677ac */ /* 0x000eec0008000a00 */
[----:B------:R-:W4:Y:S01]  /*0030*/  S2UR UR37, SR_CgaCtaId ;  /* 0x00000000002579c3 */ /* 0x000f220000008800 */
[----:B------:R-:W-:Y:S02]  /*0040*/  PRMT R92, RZ, 0x7610, R92 ;  /* 0x00007610ff5c7816 */ /* 0x000fe4000000005c */
[----:B------:R-:W-:Y:S01]  /*0050*/  ELECT P1, URZ, PT ;  /* 0x0000000000ff782f */ /* 0x000fe20003820000 */
[----:B------:R-:W1:Y:S01]  /*0060*/  LDCU.64 UR46, c[0x0][0x358] ;  /* 0x00006b00ff2e77ac */ /* 0x000e620008000a00 */
[----:B---3--:R-:W-:-:S04]  /*0070*/  UISETP.NE.U32.AND UP0, UPT, UR6, URZ, UPT ;  /* 0x000000ff0600728c */ /* 0x008fc8000bf05070 */
[----:B------:R-:W-:Y:S02]  /*0080*/  UISETP.NE.AND.EX UP0, UPT, UR7, URZ, UPT, UP0 ;  /* 0x000000ff0700728c */ /* 0x000fe4000bf05300 */
[----:B----4-:R-:W-:Y:S02]  /*0090*/  ULOP3.LUT UR5, UR37, 0x1, URZ, 0xc0, !UPT ;  /* 0x0000000125057892 */ /* 0x010fe4000f8ec0ff */
[----:B------:R-:W-:Y:S01]  /*00a0*/  ULOP3.LUT UR4, UR37, 0x1, URZ, 0x3c, !UPT ;  /* 0x0000000125047892 */ /* 0x000fe2000f8e3cff */
[----:B--2---:R-:W-:-:S05]  /*00b0*/  SHF.R.U32.HI R96, RZ, 0x5, R97 ;  /* 0x00000005ff607819 */ /* 0x004fca0000011661 */
[----:B------:R-:W2:Y:S02]  /*00c0*/  SHFL.IDX PT, R0, R96, RZ, 0x1f ;  /* 0x00001fff60007589 */ /* 0x000ea400000e0000 */
[----:B--2---:R-:W-:Y:S01]  /*00d0*/  R2UR UR10, R0 ;  /* 0x00000000000a72ca */ /* 0x004fe200000e0000 */
[----:B-1----:R-:W-:-:S14]  /*00e0*/  BRA.U UP0, `(.L_x_0) ;  /* 0x00000001002c7547 */ /* 0x002fdc000b800000 */
[----:B------:R-:W1:Y:S02]  /*00f0*/  LDCU.64 UR8, c[0x0][0x888] ;  /* 0x00011100ff0877ac */ /* 0x000e640008000a00 */
[----:B-1----:R-:W-:-:S04]  /*0100*/  UISETP.NE.U32.AND UP0, UPT, UR8, URZ, UPT ;  /* 0x000000ff0800728c */ /* 0x002fc8000bf05070 */
[----:B------:R-:W-:-:S09]  /*0110*/  UISETP.NE.AND.EX UP0, UPT, UR9, URZ, UPT, UP0 ;  /* 0x000000ff0900728c */ /* 0x000fd2000bf05300 */
[----:B------:R-:W-:Y:S05]  /*0120*/  BRA.U !UP0, `(.L_x_1) ;  /* 0x0000000108107547 */ /* 0x000fea000b800000 */
[----:B------:R-:W1:Y:S02]  /*0130*/  LDC.64 R2, c[0x0][0x888] ;  /* 0x00022200ff027b82 */ /* 0x000e640000000a00 */
[----:B-1----:R1:W5:Y:S01]  /*0140*/  LDG.E R49, desc[UR46][R2.64] ;  /* 0x0000002e02317981 */ /* 0x002362000c1e1900 */
[----:B------:R-:W-:Y:S01]  /*0150*/  HFMA2 R92, -RZ, RZ, 0, 5.9604644775390625e-08 ;  /* 0x00000001ff5c7431 */ /* 0x000fe200000001ff */
[----:B------:R-:W-:Y:S05]  /*0160*/  BRA `(.L_x_0) ;  /* 0x00000000000c7947 */ /* 0x000fea0003800000 */
.L_x_1:
[----:B------:R-:W1:Y:S01]  /*0170*/  LDCU UR8, c[0x0][0x880] ;  /* 0x00011000ff0877ac */ /* 0x000e620008000800 */
[----:B------:R-:W-:Y:S01]  /*0180*/  HFMA2 R92, -RZ, RZ, 0, 5.9604644775390625e-08 ;  /* 0x00000001ff5c7431 */ /* 0x000fe200000001ff */
[----:B-1----:R-:W-:-:S07]  /*0190*/  MOV R49, UR8 ;  /* 0x0000000800317c02 */ /* 0x002fce0008000f00 */
.L_x_0:
[----:B------:R-:W2:Y:S02]  /*01a0*/  LDCU.64 UR8, c[0x0][0x8b0] ;  /* 0x00011600ff0877ac */ /* 0x000ea40008000a00 */
[----:B--2---:R-:W-:-:S04]  /*01b0*/  UISETP.NE.U32.AND UP0, UPT, UR8, URZ, UPT ;  /* 0x000000ff0800728c */ /* 0x004fc8000bf05070 */
[----:B------:R-:W-:-:S09]  /*01c0*/  UISETP.NE.AND.EX UP0, UPT, UR9, URZ, UPT, UP0 ;  /* 0x000000ff0900728c */ /* 0x000fd2000bf05300 */
[----:B------:R-:W-:Y:S05]  /*01d0*/  BRA.U UP0, `(.L_x_2) ;  /* 0x0000000100247547 */ /* 0x000fea000b800000 */
[----:B------:R-:W2:Y:S02]  /*01e0*/  LDCU.64 UR8, c[0x0][0x8a8] ;  /* 0x00011500ff0877ac */ /* 0x000ea40008000a00 */
[----:B--2---:R-:W-:-:S04]  /*01f0*/  UISETP.NE.U32.AND UP0, UPT, UR8, URZ, UPT ;  /* 0x000000ff0800728c */ /* 0x004fc8000bf05070 */
[----:B------:R-:W-:-:S09]  /*0200*/  UISETP.NE.AND.EX UP0, UPT, UR9, URZ, UPT, UP0 ;  /* 0x000000ff0900728c */ /* 0x000fd2000bf05300 */
[----:B------:R-:W-:Y:S05]  /*0210*/  BRA.U !UP0, `(.L_x_3) ;  /* 0x00000001080c7547 */ /* 0x000fea000b800000 */
[----:B-1----:R-:W1:Y:S02]  /*0220*/  LDC.64 R2, c[0x0][0x8a8] ;  /* 0x00022a00ff027b82 */ /* 0x002e640000000a00 */
[----:B-1----:R2:W5:Y:S01]  /*0230*/  LDG.E R47, desc[UR46][R2.64] ;  /* 0x0000002e022f7981 */ /* 0x002562000c1e1900 */
[----:B------:R-:W-:Y:S05]  /*0240*/  BRA `(.L_x_2) ;  /* 0x0000000000087947 */ /* 0x000fea0003800000 */
.L_x_3:
[----:B------:R-:W2:Y:S02]  /*0250*/  LDCU UR8, c[0x0][0x8a0] ;  /* 0x00011400ff0877ac */ /* 0x000ea40008000800 */
[----:B--2---:R-:W-:Y:S02]  /*0260*/  MOV R47, UR8 ;  /* 0x00000008002f7c02 */ /* 0x004fe40008000f00 */
.L_x_2:
[----:B------:R-:W-:Y:S01]  /*0270*/  IMAD.U32 R0, RZ, RZ, UR10 ;  /* 0x0000000aff007e24 */ /* 0x000fe2000f8e00ff */
[----:B------:R-:W-:Y:S04]  /*0280*/  BSSY.RECONVERGENT B0, `(.L_x_4) ;  /* 0x000000c000007945 */ /* 0x000fe80003800200 */
[C---:B------:R-:W-:Y:S02]  /*0290*/  ISETP.NE.OR P2, PT, R0.reuse, 0x1, !P1 ;  /* 0x000000010000780c */ /* 0x040fe40004f45670 */
[----:B------:R-:W-:-:S11]  /*02a0*/  ISETP.NE.OR P0, PT, R0, 0x3, !P1 ;  /* 0x000000030000780c */ /* 0x000fd60004f05670 */
[----:B------:R-:W-:Y:S05]  /*02b0*/  @P2 BRA `(.L_x_5) ;  /* 0x0000000000202947 */ /* 0x000fea0003800000 */
[----:B------:R-:W3:Y:S02]  /*02c0*/  LDCU.64 UR8, c[0x0][0x348] ;  /* 0x00006900ff0877ac */ /* 0x000ee40008000a00 */
[----:B---3--:R-:W-:Y:S02]  /*02d0*/  UIADD3 UR12, UP1, UPT, UR8, 0x80, URZ ;  /* 0x00000080080c7890 */ /* 0x008fe4000ff3e0ff */
[----:B------:R-:W-:Y:S02]  /*02e0*/  UIADD3 UR8, UP0, UPT, UR8, 0x180, URZ ;  /* 0x0000018008087890 */ /* 0x000fe4000ff1e0ff */
[----:B------:R-:W-:Y:S02]  /*02f0*/  UIADD3.X UR13, UPT, UPT, URZ, UR9, URZ, UP1, !UPT ;  /* 0x00000009ff0d7290 */ /* 0x000fe40008ffe4ff */
[----:B------:R-:W-:-:S07]  /*0300*/  UIADD3.X UR9, UPT, UPT, URZ, UR9, URZ, UP0, !UPT ;  /* 0x00000009ff097290 */ /* 0x000fce00087fe4ff */
[----:B------:R3:W-:Y:S02]  /*0310*/  UTMACCTL.PF [UR12] ;  /* 0x000000000c0079b9 */ /* 0x0007e40008040000 */
[----:B------:R3:W-:Y:S02]  /*0320*/  UTMACCTL.PF [UR8] ;  /* 0x00000000080079b9 */ /* 0x0007e40008040000 */
[----:B---3--:R-:W-:Y:S01]  /*0330*/  NOP ;  /* 0x0000000000007918 */ /* 0x008fe20000000000 */
.L_x_5:
[----:B------:R-:W-:Y:S05]  /*0340*/  BSYNC.RECONVERGENT B0 ;  /* 0x0000000000007941 */ /* 0x000fea0003800200 */
.L_x_4:
[----:B------:R-:W-:Y:S04]  /*0350*/  BSSY.RECONVERGENT B0, `(.L_x_6) ;  /* 0x000000a000007945 */ /* 0x000fe80003800200 */
        /* <DEDUP_REMOVED lines=9> */
.L_x_7:
[----:B------:R-:W-:Y:S05]  /*03f0*/  BSYNC.RECONVERGENT B0 ;  /* 0x0000000000007941 */ /* 0x000fea0003800200 */
.L_x_6:
[----:B------:R-:W3:Y:S01]  /*0400*/  LDCU.64 UR8, c[0x0][0x888] ;  /* 0x00011100ff0877ac */ /* 0x000ee20008000a00 */
[----:B------:R-:W-:Y:S02]  /*0410*/  UISETP.EQ.U32.AND UP1, UPT, UR6, URZ, UPT ;  /* 0x000000ff0600728c */ /* 0x000fe4000bf22070 */
[----:B------:R-:W-:Y:S02]  /*0420*/  UPLOP3.LUT UP5, UPT, UPT, UPT, UPT, 0x80, 0x8 ;  /* 0x000000000008789c */ /* 0x000fe40003faf070 */
[----:B---3--:R-:W-:-:S04]  /*0430*/  UISETP.NE.U32.AND UP0, UPT, UR8, URZ, UPT ;  /* 0x000000ff0800728c */ /* 0x008fc8000bf05070 */
[----:B------:R-:W-:-:S04]  /*0440*/  UISETP.NE.AND.EX UP0, UPT, UR9, URZ, UPT, UP0 ;  /* 0x000000ff0900728c */ /* 0x000fc8000bf05300 */
[----:B------:R-:W-:-:S04]  /*0450*/  UISETP.EQ.OR.EX UP2, UPT, UR7, URZ, !UP0, UP1 ;  /* 0x000000ff0700728c */ /* 0x000fc8000c742710 */
[----:B------:R-:W-:-:S05]  /*0460*/  UP2UR UR53, UPR, URZ, 0x4 ;  /* 0x00000004ff357883 */ /* 0x000fca0008000000 */
[----:B------:R-:W-:Y:S07]  /*0470*/  BRA.U !UP2, `(.L_x_8) ;  /* 0x000000010a207547 */ /* 0x000fee000b800000 */
[----:B------:R-:W-:Y:S01]  /*0480*/  UISETP.NE.U32.AND UP2, UPT, UR6, URZ, UPT ;  /* 0x000000ff0600728c */ /* 0x000fe2000bf45070 */
[----:B-----5:R-:W-:Y:S01]  /*0490*/  FSETP.NEU.AND P0, PT, R49, RZ, PT ;  /* 0x000000ff3100720b */ /* 0x020fe20003f0d000 */
[----:B------:R-:W-:Y:S02]  /*04a0*/  USEL UR6, URZ, 0xffffffff, UP0 ;  /* 0xffffffffff067887 */ /* 0x000fe40008000000 */
[----:B------:R-:W-:-:S10]  /*04b0*/  UISETP.NE.AND.EX UP2, UPT, UR7, URZ, UPT, UP2 ;  /* 0x000000ff0700728c */ /* 0x000fd4000bf45320 */
[----:B------:R-:W-:Y:S01]  /*04c0*/  VOTEU.ANY UP1, P0 ;  /* 0x0000000000ff7886 */ /* 0x000fe20000020100 */
[----:B------:R-:W-:-:S04]  /*04d0*/  @!UP2 USEL UR6, URZ, 0xffffffff, UP1 ;  /* 0xffffffffff06a887 */ /* 0x000fc80008800000 */
[----:B------:R-:W-:-:S04]  /*04e0*/  ULOP3.LUT UR6, UR6, 0x1, URZ, 0xc0, !UPT ;  /* 0x0000000106067892 */ /* 0x000fc8000f8ec0ff */
[----:B------:R-:W-:-:S11]  /*04f0*/  UISETP.NE.U32.AND UP5, UPT, UR6, 0x1, UPT ;  /* 0x000000010600788c */ /* 0x000fd6000bfa5070 */
.L_x_8:
[----:B------:R-:W3:Y:S01]  /*0500*/  SHFL.IDX PT, R0, R96, RZ, 0x1f ;  /* 0x00001fff60007589 */ /* 0x000ee200000e0000 */
[----:B------:R-:W-:-:S04]  /*0510*/  UISETP.NE.AND UP1, UPT, UR10, 0x2, UPT ;  /* 0x000000020a00788c */ /* 0x000fc8000bf25270 */
[----:B------:R-:W-:Y:S02]  /*0520*/  UISETP.EQ.AND UP2, UPT, UR5, URZ, !UP1 ;  /* 0x000000ff0500728c */ /* 0x000fe4000cf42270 */
[----:B------:R-:W-:-:S04]  /*0530*/  USEL UR7, URZ, 0x1, UP1 ;  /* 0x00000001ff077887 */ /* 0x000fc80008800000 */
[----:B------:R-:W-:Y:S02]  /*0540*/  PLOP3.LUT P5, PT, P1, PT, UP2, 0x80, 0x8 ;  /* 0x000000000008781c */ /* 0x000fe40000faf028 */
[----:B---3--:R-:W-:-:S13]  /*0550*/  ISETP.NE.AND P0, PT, R0, RZ, PT ;  /* 0x000000ff0000720c */ /* 0x008fda0003f05270 */
[----:B------:R-:W-:Y:S05]  /*0560*/  @P0 BRA `(.L_x_9) ;  /* 0x0000000000800947 */ /* 0x000fea0003800000 */
[----:B------:R-:W-:Y:S01]  /*0570*/  ELECT P0, URZ, PT ;  /* 0x0000000000ff782f */ /* 0x000fe20003800000 */
[----:B------:R-:W-:-:S12]  /*0580*/  BSSY.RECONVERGENT B0, `(.L_x_9) ;  /* 0x000001e000007945 */ /* 0x000fd80003800200 */
[----:B------:R-:W-:Y:S05]  /*0590*/  @!P0 BRA `(.L_x_10) ;  /* 0x0000000000708947 */ /* 0x000fea0003800000 */
[----:B------:R-:W-:Y:S01]  /*05a0*/  UMOV UR8, 0x400 ;  /* 0x0000040000087882 */ /* 0x000fe20000000000 */
[----:B------:R-:W-:Y:S01]  /*05b0*/  UMOV UR6, 0x1 ;  /* 0x0000000100067882 */ /* 0x000fe20000000000 */
[----:B------:R-:W-:Y:S02]  /*05c0*/  ULEA UR8, UR37, UR8, 0x18 ;  /* 0x0000000825087291 */ /* 0x000fe4000f8ec0ff */
[----:B------:R-:W-:-:S04]  /*05d0*/  UIADD3 UR12, UPT, UPT, -UR6, 0x100000, URZ ;  /* 0x00100000060c7890 */ /* 0x000fc8000fffe1ff */
[----:B------:R-:W-:Y:S02]  /*05e0*/  USHF.L.U32 UR13, UR12, 0xb, URZ ;  /* 0x0000000b0c0d7899 */ /* 0x000fe400080006ff */
[----:B------:R-:W-:Y:S01]  /*05f0*/  USHF.L.U32 UR12, UR12, 0x1, URZ ;  /* 0x000000010c0c7899 */ /* 0x000fe200080006ff */
[----:B------:R-:W3:Y:S11]  /*0600*/  FENCE.VIEW.ASYNC.S ;  /* 0x00000000000073c6 */ /* 0x000ef60000000000 */
[----:B---3--:R3:W4:Y:S01]  /*0610*/  SYNCS.EXCH.64 URZ, [UR8], UR12 ;  /* 0x0000000c08ff75b2 */ /* 0x0087220008000100 */
[----:B------:R3:W1:Y:S01]  /*0620*/  SYNCS.EXCH.64 URZ, [UR8+0x50], UR12 ;  /* 0x0000500c08ff75b2 */ /* 0x0006620008000100 */
        /* <DEDUP_REMOVED lines=17> */
[----:B------:R3:W1:Y:S02]  /*0740*/  SYNCS.EXCH.64 URZ, [UR8+0x98], UR12 ;  /* 0x0000980c08ff75b2 */ /* 0x0006640008000100 */
[----:B---3--:R-:W-:Y:S01]  /*0750*/  NOP ;  /* 0x0000000000007918 */ /* 0x008fe20000000000 */
.L_x_10:
[----:B------:R-:W-:Y:S05]  /*0760*/  BSYNC.RECONVERGENT B0 ;  /* 0x0000000000007941 */ /* 0x000fea0003800200 */
.L_x_9:
[----:B------:R-:W3:Y:S01]  /*0770*/  SHFL.IDX PT, R0, R96, RZ, 0x1f ;  /* 0x00001fff60007589 */ /* 0x000ee200000e0000 */
[----:B------:R-:W-:Y:S01]  /*0780*/  NOP ;  /* 0x0000000000007918 */ /* 0x000fe20000000000 */
[----:B---3--:R-:W-:-:S13]  /*0790*/  ISETP.NE.AND P0, PT, R0, 0x1, PT ;  /* 0x000000010000780c */ /* 0x008fda0003f05270 */
[----:B------:R-:W-:Y:S05]  /*07a0*/  @P0 BRA `(.L_x_11) ;  /* 0x00000000004c0947 */ /* 0x000fea0003800000 */
[----:B------:R-:W-:Y:S01]  /*07b0*/  UMOV UR9, 0x400 ;  /* 0x0000040000097882 */ /* 0x000fe20000000000 */
[----:B------:R-:W-:Y:S01]  /*07c0*/  UMOV UR8, 0x20 ;  /* 0x0000002000087882 */ /* 0x000fe20000000000 */
[----:B------:R-:W-:Y:S01]  /*07d0*/  UMOV UR6, 0x80 ;  /* 0x0000008000067882 */ /* 0x000fe20000000000 */
[----:B------:R-:W-:Y:S02]  /*07e0*/  ULEA UR9, UR37, UR9, 0x18 ;  /* 0x0000000925097291 */ /* 0x000fe4000f8ec0ff */
[----:B------:R-:W-:-:S04]  /*07f0*/  UIADD3 UR12, UPT, UPT, -UR8, 0x100000, URZ ;  /* 0x00100000080c7890 */ /* 0x000fc8000fffe1ff */
[----:B------:R-:W-:Y:S02]  /*0800*/  USHF.L.U32 UR13, UR12, 0xb, URZ ;  /* 0x0000000b0c0d7899 */ /* 0x000fe400080006ff */
[----:B------:R-:W-:Y:S02]  /*0810*/  USHF.L.U32 UR12, UR12, 0x1, URZ ;  /* 0x000000010c0c7899 */ /* 0x000fe400080006ff */
[----:B------:R-:W-:-:S04]  /*0820*/  UIADD3 UR14, UPT, UPT, -UR6, 0x100000, URZ ;  /* 0x00100000060e7890 */ /* 0x000fc8000fffe1ff */
[----:B------:R-:W-:Y:S02]  /*0830*/  USHF.L.U32 UR15, UR14, 0xb, URZ ;  /* 0x0000000b0e0f7899 */ /* 0x000fe400080006ff */
[----:B------:R-:W-:Y:S01]  /*0840*/  USHF.L.U32 UR14, UR14, 0x1, URZ ;  /* 0x000000010e0e7899 */ /* 0x000fe200080006ff */
[----:B------:R-:W-:Y:S01]  /*0850*/  ELECT P0, URZ, PT ;  /* 0x0000000000ff782f */ /* 0x000fe20003800000 */
[----:B------:R-:W3:Y:S02]  /*0860*/  FENCE.VIEW.ASYNC.S ;  /* 0x00000000000073c6 */ /* 0x000ee40000000000 */
[----:B---3--:R3:W1:Y:S08]  /*0870*/  SYNCS.EXCH.64 URZ, [UR9+0xa0], UR12 ;  /* 0x0000a00c09ff75b2 */ /* 0x0086700008000100 */
[----:B------:R3:W1:Y:S01]  /*0880*/  SYNCS.EXCH.64 URZ, [UR9+0xb8], UR14 ;  /* 0x0000b80e09ff75b2 */ /* 0x0006620008000100 */
[----:B------:R3:W1:Y:S01]  /*0890*/  SYNCS.EXCH.64 URZ, [UR9+0xa8], UR12 ;  /* 0x0000a80c09ff75b2 */ /* 0x0006620008000100 */
[----:B------:R3:W1:Y:S01]  /*08a0*/  SYNCS.EXCH.64 URZ, [UR9+0xc0], UR14 ;  /* 0x0000c00e09ff75b2 */ /* 0x0006620008000100 */
[----:B------:R3:W1:Y:S01]  /*08b0*/  SYNCS.EXCH.64 URZ, [UR9+0xb0], UR12 ;  /* 0x0000b00c09ff75b2 */ /* 0x0006620008000100 */
[----:B------:R3:W1:Y:S01]  /*08c0*/  SYNCS.EXCH.64 URZ, [UR9+0xc8], UR14 ;  /* 0x0000c80e09ff75b2 */ /* 0x0006620008000100 */
[----:B------:R-:W-:Y:S01]  /*08d0*/  NOP ;  /* 0x0000000000007918 */ /* 0x000fe20000000000 */
.L_x_11:
[----:B------:R-:W2:Y:S01]  /*08e0*/  SHFL.IDX PT, R0, R96, RZ, 0x1f ;  /* 0x00001fff60007589 */ /* 0x000ea200000e0000 */
[----:B------:R-:W-:Y:S01]  /*08f0*/  NOP ;  /* 0x0000000000007918 */ /* 0x000fe20000000000 */
[----:B--2---:R-:W-:-:S13]  /*0900*/  ISETP.NE.AND P0, PT, R0, 0x3, PT ;  /* 0x000000030000780c */ /* 0x004fda0003f05270 */
[----:B------:R-:W-:Y:S05]  /*0910*/  @P0 BRA `(.L_x_12) ;  /* 0x00000000002c0947 */ /* 0x000fea0003800000 */
[----:B------:R-:W-:Y:S01]  /*0920*/  UMOV UR8, 0x400 ;  /* 0x0000040000087882 */ /* 0x000fe20000000000 */
[----:B------:R-:W-:Y:S01]  /*0930*/  UMOV UR6, 0x20 ;  /* 0x0000002000067882 */ /* 0x000fe20000000000 */
[----:B------:R-:W-:Y:S02]  /*0940*/  ULEA UR8, UR37, UR8, 0x18 ;  /* 0x0000000825087291 */ /* 0x000fe4000f8ec0ff */
[----:B---3--:R-:W-:-:S04]  /*0950*/  UIADD3 UR12, UPT, UPT, -UR6, 0x100000, URZ ;  /* 0x00100000060c7890 */ /* 0x008fc8000fffe1ff */
[----:B------:R-:W-:Y:S02]  /*0960*/  USHF.L.U32 UR13, UR12, 0xb, URZ ;  /* 0x0000000b0c0d7899 */ /* 0x000fe400080006ff */
[----:B------:R-:W-:Y:S01]  /*0970*/  USHF.L.U32 UR12, UR12, 0x1, URZ ;  /* 0x000000010c0c7899 */ /* 0x000fe200080006ff */
[----:B------:R-:W-:Y:S01]  /*0980*/  ELECT P0, URZ, PT ;  /* 0x0000000000ff782f */ /* 0x000fe20003800000 */
[----:B------:R-:W2:Y:S10]  /*0990*/  FENCE.VIEW.ASYNC.S ;  /* 0x00000000000073c6 */ /* 0x000eb40000000000 */
[----:B--2---:R2:W3:Y:S01]  /*09a0*/  SYNCS.EXCH.64 URZ, [UR8+0xd0], UR12 ;  /* 0x0000d00c08ff75b2 */ /* 0x0044e20008000100 */
[----:B------:R2:W1:Y:S01]  /*09b0*/  SYNCS.EXCH.64 URZ, [UR8+0xd8], UR12 ;  /* 0x0000d80c08ff75b2 */ /* 0x0004620008000100 */
[----:B------:R-:W-:Y:S01]  /*09c0*/  NOP ;  /* 0x0000000000007918 */ /* 0x000fe20000000000 */
.L_x_12:
[----:B------:R-:W4:Y:S01]  /*09d0*/  SHFL.IDX PT, R0, R96, RZ, 0x1f ;  /* 0x00001fff60007589 */ /* 0x000f2200000e0000 */
[----:B------:R-:W-:Y:S01]  /*09e0*/  NOP ;  /* 0x0000000000007918 */ /* 0x000fe20000000000 */
[----:B----4-:R-:W-:-:S13]  /*09f0*/  ISETP.NE.AND P0, PT, R0, 0x4, PT ;  /* 0x000000040000780c */ /* 0x010fda0003f05270 */
[----:B------:R-:W-:Y:S05]  /*0a00*/  @P0 BRA `(.L_x_13) ;  /* 0x0000000000480947 */ /* 0x000fea0003800000 */
[----:B---3--:R-:W-:Y:S01]  /*0a10*/  UMOV UR9, 0x1e0 ;  /* 0x000001e000097882 */ /* 0x008fe20000000000 */
[----:B--2---:R-:W-:Y:S01]  /*0a20*/  UMOV UR8, 0x400 ;  /* 0x0000040000087882 */ /* 0x004fe20000000000 */
[----:B------:R-:W-:Y:S01]  /*0a30*/  USEL UR9, UR9, 0x1a0, UP5 ;  /* 0x000001a009097887 */ /* 0x000fe2000a800000 */
        /* <DEDUP_REMOVED lines=9> */
[----:B------:R-:W2:Y:S02]  /*0ad0*/  FENCE.VIEW.ASYNC.S ;  /* 0x00000000000073c6 */ /* 0x000ea40000000000 */
[----:B--2---:R4:W2:Y:S08]  /*0ae0*/  SYNCS.EXCH.64 URZ, [UR8+0xe0], UR12 ;  /* 0x0000e00c08ff75b2 */ /* 0x0048b00008000100 */
[----:B------:R4:W3:Y:S01]  /*0af0*/  SYNCS.EXCH.64 URZ, [UR8+0xf0], UR14 ;  /* 0x0000f00e08ff75b2 */ /* 0x0008e20008000100 */
[----:B------:R4:W1:Y:S01]  /*0b00*/  SYNCS.EXCH.64 URZ, [UR8+0xe8], UR12 ;  /* 0x0000e80c08ff75b2 */ /* 0x0008620008000100 */
[----:B------:R4:W1:Y:S02]  /*0b10*/  SYNCS.EXCH.64 URZ, [UR8+0xf8], UR14 ;  /* 0x0000f80e08ff75b2 */ /* 0x0008640008000100 */
[----:B----4-:R-:W-:Y:S01]  /*0b20*/  NOP ;  /* 0x0000000000007918 */ /* 0x010fe20000000000 */
.L_x_13:
[----:B------:R-:W4:Y:S01]  /*0b30*/  SHFL.IDX PT, R0, R96, RZ, 0x1f ;  /* 0x00001fff60007589 */ /* 0x000f2200000e0000 */
[----:B------:R-:W-:Y:S01]  /*0b40*/  NOP ;  /* 0x0000000000007918 */ /* 0x000fe20000000000 */
[----:B----4-:R-:W-:-:S13]  /*0b50*/  ISETP.NE.AND P0, PT, R0, 0x5, PT ;  /* 0x000000050000780c */ /* 0x010fda0003f05270 */
[----:B------:R-:W-:Y:S05]  /*0b60*/  @P0 BRA `(.L_x_14) ;  /* 0x0000000000540947 */ /* 0x000fea0003800000 */
[----:B---3--:R-:W-:Y:S01]  /*0b70*/  UMOV UR9, 0x400 ;  /* 0x0000040000097882 */ /* 0x008fe20000000000 */
[----:B--2---:R-:W-:Y:S01]  /*0b80*/  UMOV UR8, 0x1 ;  /* 0x0000000100087882 */ /* 0x004fe20000000000 */
        /* <DEDUP_REMOVED lines=13> */
[----:B------:R4:W1:Y:S01]  /*0c60*/  SYNCS.EXCH.64 URZ, [UR9+0x128], UR14 ;  /* 0x0001280e09ff75b2 */ /* 0x0008620008000100 */
[----:B------:R4:W1:Y:S01]  /*0c70*/  SYNCS.EXCH.64 URZ, [UR9+0x110], UR12 ;  /* 0x0001100c09ff75b2 */ /* 0x0008620008000100 */
[----:B------:R4:W1:Y:S01]  /*0c80*/  SYNCS.EXCH.64 URZ, [UR9+0x130], UR14 ;  /* 0x0001300e09ff75b2 */ /* 0x0008620008000100 */
[----:B------:R4:W1:Y:S01]  /*0c90*/  SYNCS.EXCH.64 URZ, [UR9+0x118], UR12 ;  /* 0x0001180c09ff75b2 */ /* 0x0008620008000100 */
[----:B------:R4:W1:Y:S02]  /*0ca0*/  SYNCS.EXCH.64 URZ, [UR9+0x138], UR14 ;  /* 0x0001380e09ff75b2 */ /* 0x0008640008000100 */
[----:B----4-:R-:W-:Y:S01]  /*0cb0*/  NOP ;  /* 0x0000000000007918 */ /* 0x010fe20000000000 */
.L_x_14:
[----:B------:R-:W4:Y:S01]  /*0cc0*/  SHFL.IDX PT, R0, R96, RZ, 0x1f ;  /* 0x00001fff60007589 */ /* 0x000f2200000e0000 */
[----:B------:R-:W-:Y:S01]  /*0cd0*/  ISETP.NE.OR P1, PT, RZ, UR10, !P1 ;  /* 0x0000000aff007c0c */ /* 0x000fe2000cf25670 */
[----:B------:R-:W-:Y:S01]  /*0ce0*/  NOP ;  /* 0x0000000000007918 */ /* 0x000fe20000000000 */
[----:B----4-:R-:W-:-:S13]  /*0cf0*/  ISETP.NE.AND P0, PT, R0, 0x3, PT ;  /* 0x000000030000780c */ /* 0x010fda0003f05270 */
[----:B------:R-:W-:Y:S05]  /*0d00*/  @P0 BRA `(.L_x_15) ;  /* 0x0000000000340947 */ /* 0x000fea0003800000 */
[----:B--2---:R-:W-:Y:S01]  /*0d10*/  UMOV UR8, 0x400 ;  /* 0x0000040000087882 */ /* 0x004fe20000000000 */
[----:B------:R-:W-:Y:S01]  /*0d20*/  UMOV UR6, 0x20 ;  /* 0x0000002000067882 */ /* 0x000fe20000000000 */
[----:B------:R-:W-:Y:S02]  /*0d30*/  ULEA UR8, UR37, UR8, 0x18 ;  /* 0x0000000825087291 */ /* 0x000fe4000f8ec0ff */
[----:B---3--:R-:W-:-:S04]  /*0d40*/  UIADD3 UR12, UPT, UPT, -UR6, 0x100000, URZ ;  /* 0x00100000060c7890 */ /* 0x008fc8000fffe1ff */
[----:B------:R-:W-:Y:S02]  /*0d50*/  USHF.L.U32 UR13, UR12, 0xb, URZ ;  /* 0x0000000b0c0d7899 */ /* 0x000fe400080006ff */
[----:B------:R-:W-:Y:S01]  /*0d60*/  USHF.L.U32 UR12, UR12, 0x1, URZ ;  /* 0x000000010c0c7899 */ /* 0x000fe200080006ff */
[----:B------:R-:W-:Y:S01]  /*0d70*/  ELECT P0, URZ, PT ;  /* 0x0000000000ff782f */ /* 0x000fe20003800000 */
[----:B------:R-:W2:Y:S10]  /*0d80*/  FENCE.VIEW.ASYNC.S ;  /* 0x00000000000073c6 */ /* 0x000eb40000000000 */
[----:B--2---:R4:W2:Y:S01]  /*0d90*/  SYNCS.EXCH.64 URZ, [UR8+0x140], UR12 ;  /* 0x0001400c08ff75b2 */ /* 0x0048a20008000100 */
[----:B------:R4:W3:Y:S01]  /*0da0*/  SYNCS.EXCH.64 URZ, [UR8+0x150], UR12 ;  /* 0x0001500c08ff75b2 */ /* 0x0008e20008000100 */
[----:B------:R4:W1:Y:S01]  /*0db0*/  SYNCS.EXCH.64 URZ, [UR8+0x148], UR12 ;  /* 0x0001480c08ff75b2 */ /* 0x0008620008000100 */
[----:B------:R4:W1:Y:S02]  /*0dc0*/  SYNCS.EXCH.64 URZ, [UR8+0x158], UR12 ;  /* 0x0001580c08ff75b2 */ /* 0x0008640008000100 */
[----:B----4-:R-:W-:Y:S01]  /*0dd0*/  NOP ;  /* 0x0000000000007918 */ /* 0x010fe20000000000 */
.L_x_15:
[----:B------:R-:W-:Y:S01]  /*0de0*/  VOTEU.ALL UP1, P1 ;  /* 0x0000000000ff7886 */ /* 0x000fe20000820000 */
[----:B--2---:R-:W2:Y:S01]  /*0df0*/  LDCU UR8, c[0x0][0x36c] ;  /* 0x00006d80ff0877ac */ /* 0x004ea20008000800 */
[----:B------:R-:W-:Y:S01]  /*0e00*/  NOP ;  /* 0x0000000000007918 */ /* 0x000fe20000000000 */
[----:B------:R-:W-:Y:S01]  /*0e10*/  LOP3.LUT R10, R97, 0x1f, RZ, 0xc0, !PT ;  /* 0x0000001f610a7812 */ /* 0x000fe200078ec0ff */
[----:B---3--:R-:W-:Y:S01]  /*0e20*/  UMOV UR12, 0x20 ;  /* 0x00000020000c7882 */ /* 0x008fe20000000000 */
[----:B------:R-:W-:Y:S01]  /*0e30*/  @!UP1 UMOV UR6, 0x400 ;  /* 0x0000040000069882 */ /* 0x000fe20000000000 */
[----:B------:R-:W-:-:S04]  /*0e40*/  @!UP1 UIADD3 UR12, UPT, UPT, -UR12, 0x100000, URZ ;  /* 0x001000000c0c9890 */ /* 0x000fc8000fffe1ff */
[----:B------:R-:W-:Y:S02]  /*0e50*/  @!UP1 USHF.L.U32 UR13, UR12, 0xb, URZ ;  /* 0x0000000b0c0d9899 */ /* 0x000fe400080006ff */
[----:B------:R-:W-:Y:S02]  /*0e60*/  @!UP1 USHF.L.U32 UR12, UR12, 0x1, URZ ;  /* 0x000000010c0c9899 */ /* 0x000fe400080006ff */
[----:B------:R-:W-:Y:S01]  /*0e70*/  @!UP1 ULEA UR6, UR37, UR6, 0x18 ;  /* 0x0000000625069291 */ /* 0x000fe2000f8ec0ff */
[----:B------:R-:W-:Y:S01]  /*0e80*/  VOTEU.ALL UP1, P1 ;  /* 0x0000000000ff7886 */ /* 0x000fe20000820000 */
[----:B------:R-:W-:Y:S01]  /*0e90*/  UISETP.NE.AND UP4, UPT, UR10, URZ, UPT ;  /* 0x000000ff0a00728c */ /* 0x000fe2000bf85270 */
[----:B------:R-:W3:Y:S09]  /*0ea0*/  FENCE.VIEW.ASYNC.S ;  /* 0x00000000000073c6 */ /* 0x000ef20000000000 */
[----:B---3--:R3:W4:Y:S01]  /*0eb0*/  @!UP1 SYNCS.EXCH.64 URZ, [UR6+0x160], UR12 ;  /* 0x0001600c06ff95b2 */ /* 0x0087220008000100 */
[----:B--2---:R-:W-:-:S09]  /*0ec0*/  UISETP.EQ.U32.AND UP1, UPT, UR8, 0x1, UPT ;  /* 0x000000010800788c */ /* 0x004fd2000bf22070 */
[----:B------:R-:W-:Y:S05]  /*0ed0*/  BRA.U !UP1, `(.L_x_16) ;  /* 0x0000000109087547 */ /* 0x000fea000b800000 */
[----:B-1--4-:R-:W-:Y:S01]  /*0ee0*/  UCGABAR_ARV ;  /* 0x00000000000079c7 */ /* 0x012fe20008000000 */
[----:B------:R-:W-:Y:S05]  /*0ef0*/  BRA `(.L_x_17) ;  /* 0x0000000000047947 */ /* 0x000fea0003800000 */
.L_x_16:
[----:B-1--4-:R-:W-:Y:S01]  /*0f00*/  NOP ;  /* 0x0000000000007918 */ /* 0x012fe20000000000 */
.L_x_17:
[----:B------:R-:W1:Y:S01]  /*0f10*/  S2R R15, SR_CTAID.Y ;  /* 0x00000000000f7919 */ /* 0x000e620000002600 */
[----:B------:R-:W-:-:S05]  /*0f20*/  CS2R.32 R91, SR_CgaSize ;  /* 0x00000000005b7805 */ /* 0x000fca0000008a00 */
[----:B------:R-:W-:-:S05]  /*0f30*/  IMAD R91, R91, -0xa0, RZ ;  /* 0xffffff605b5b7824 */ /* 0x000fca00078e02ff */
[----:B---3--:R-:W-:-:S14]  /*0f40*/  R2UR UR6, R91 ;  /* 0x000000005b0672ca */ /* 0x008fdc00000e0000 */
[----:B------:R-:W2:Y:S01]  /*0f50*/  LDCU UR6, c[0x0][UR6+0x2b4] ;  /* 0x00005680060677ac */ /* 0x000ea20008000800 */
[----:B------:R-:W-:-:S05]  /*0f60*/  CS2R.32 R0, SR_CgaSize ;  /* 0x0000000000007805 */ /* 0x000fca0000008a00 */
[----:B------:R-:W-:-:S06]  /*0f70*/  IMAD R0, R0, -0xa0, RZ ;  /* 0xffffff6000007824 */ /* 0x000fcc00078e02ff */
[----:B------:R-:W3:Y:S01]  /*0f80*/  LDC R0, c[0x0][R0+0x2a4] ;  /* 0x0000a90000007b82 */ /* 0x000ee20000000800 */
[----:B------:R-:W-:Y:S01]  /*0f90*/  PRMT R8, RZ, 0x7610, R8 ;  /* 0x00007610ff087816 */ /* 0x000fe20000000008 */
[----:B------:R-:W4:Y:S01]  /*0fa0*/  S2R R9, SR_CTAID.X ;  /* 0x0000000000097919 */ /* 0x000f220000002500 */
[----:B------:R-:W-:-:S05]  /*0fb0*/  CS2R.32 R91, SR_CgaSize ;  /* 0x00000000005b7805 */ /* 0x000fca0000008a00 */
[----:B------:R-:W-:-:S05]  /*0fc0*/  IMAD R91, R91, -0xa0, RZ ;  /* 0xffffff605b5b7824 */ /* 0x000fca00078e02ff */
[----:B------:R-:W-:-:S14]  /*0fd0*/  R2UR UR8, R91 ;  /* 0x000000005b0872ca */ /* 0x000fdc00000e0000 */
[----:B------:R-:W3:Y:S01]  /*0fe0*/  LDCU UR8, c[0x0][UR8+0x2b0] ;  /* 0x00005600080877ac */ /* 0x000ee20008000800 */
[----:B------:R-:W-:Y:S01]  /*0ff0*/  UISETP.NE.AND UP2, UPT, UR10, 0x2, UPT ;  /* 0x000000020a00788c */ /* 0x000fe2000bf45270 */
[----:B------:R-:W2:Y:S01]  /*1000*/  LDC R11, c[0x0][0xb24] ;  /* 0x0002c900ff0b7b82 */ /* 0x000ea20000000800 */
[----:B------:R-:W-:-:S05]  /*1010*/  CS2R.32 R2, SR_CgaSize ;  /* 0x0000000000027805 */ /* 0x000fca0000008a00 */
[----:B------:R-:W-:-:S06]  /*1020*/  IMAD R2, R2, -0xa0, RZ ;  /* 0xffffff6002027824 */ /* 0x000fcc00078e02ff */
[----:B------:R-:W3:Y:S08]  /*1030*/  LDC R2, c[0x0][R2+0x2a0] ;  /* 0x0000a80002027b82 */ /* 0x000ef00000000800 */
[----:B------:R-:W3:Y:S01]  /*1040*/  LDC R40, c[0x0][0xb24] ;  /* 0x0002c900ff287b82 */ /* 0x000ee20000000800 */
[----:B-1----:R-:W-:-:S07]  /*1050*/  I2FP.F32.U32 R90, R15 ;  /* 0x0000000f005a7245 */ /* 0x002fce0000201000 */
[----:B------:R-:W1:Y:S01]  /*1060*/  S2UR UR36, SR_CTAID.Z ;  /* 0x00000000002479c3 */ /* 0x000e620000002700 */
[----:B--2---:R-:W-:Y:S01]  /*1070*/  ISETP.GE.AND P0, PT, R11, 0x1, PT ;  /* 0x000000010b00780c */ /* 0x004fe20003f06270 */
[----:B----4-:R-:W-:Y:S01]  /*1080*/  IMAD.MOV.U32 R14, RZ, RZ, R9 ;  /* 0x000000ffff0e7224 */ /* 0x010fe200078e0009 */
[----:B------:R-:W-:Y:S01]  /*1090*/  I2FP.F32.U32 R91, R9 ;  /* 0x00000009005b7245 */ /* 0x000fe20000201000 */
[----:B------:R-:W-:Y:S01]  /*10a0*/  FMUL R90, R90, UR6 ;  /* 0x000000065a5a7c20 */ /* 0x000fe20008400000 */
[----:B------:R-:W2:Y:S03]  /*10b0*/  LDCU UR6, c[0x0][0xb30] ;  /* 0x00016600ff0677ac */ /* 0x000ea60008000800 */
[----:B---3--:R-:W-:Y:S02]  /*10c0*/  FMUL R91, R91, UR8 ;  /* 0x000000085b5b7c20 */ /* 0x008fe40008400000 */
[----:B------:R-:W3:Y:S08]  /*10d0*/  F2I.U32.TRUNC.NTZ R90, R90 ;  /* 0x0000005a005a7305 */ /* 0x000ef0000020f000 */
[----:B------:R-:W4:Y:S01]  /*10e0*/  F2I.U32.TRUNC.NTZ R91, R91 ;  /* 0x0000005b005b7305 */ /* 0x000f22000020f000 */
[----:B--2---:R-:W-:Y:S01]  /*10f0*/  UISETP.NE.AND UP3, UPT, UR6, 0x1, UPT ;  /* 0x000000010600788c */ /* 0x004fe2000bf65270 */
[----:B---3--:R-:W-:-:S05]  /*1100*/  IADD3 R90, PT, PT, -R90, RZ, RZ ;  /* 0x000000ff5a5a7210 */ /* 0x008fca0007ffe1ff */
[----:B------:R-:W-:Y:S01]  /*1110*/  IMAD R90, R0, R90, R15 ;  /* 0x0000005a005a7224 */ /* 0x000fe200078e020f */
[----:B------:R-:W-:Y:S01]  /*1120*/  PRMT R0, RZ, 0x7610, R0 ;  /* 0x00007610ff007816 */ /* 0x000fe20000000000 */
[----:B----4-:R-:W-:-:S04]  /*1130*/  IMAD.MOV R91, RZ, RZ, -R91 ;  /* 0x000000ffff5b7224 */ /* 0x010fc800078e0a5b */
[----:B------:R-:W-:Y:S01]  /*1140*/  IMAD R91, R2, R91, R9 ;  /* 0x0000005b025b7224 */ /* 0x000fe200078e0209 */
[----:B-1----:R-:W-:Y:S06]  /*1150*/  BRA.U UP4, `(.L_x_18) ;  /* 0x0000000104247547 */ /* 0x002fec000b800000 */
[----:B------:R-:W-:Y:S01]  /*1160*/  ISETP.NE.AND P1, PT, R90, RZ, PT ;  /* 0x000000ff5a00720c */ /* 0x000fe20003f25270 */
[----:B------:R-:W-:Y:S01]  /*1170*/  IMAD.MOV.U32 R0, RZ, RZ, 0x3 ;  /* 0x00000003ff007424 */ /* 0x000fe200078e00ff */
[C---:B------:R-:W-:Y:S02]  /*1180*/  LOP3.LUT R2, R91.reuse, 0xfffffffe, RZ, 0xc0, !PT ;  /* 0xfffffffe5b027812 */ /* 0x040fe400078ec0ff */
[----:B------:R-:W-:Y:S02]  /*1190*/  ISETP.LT.U32.OR P1, PT, R91, 0x2, !P1 ;  /* 0x000000025b00780c */ /* 0x000fe40004f21470 */
[----:B------:R-:W-:Y:S02]  /*11a0*/  SHF.L.U32 R0, R0, R2, RZ ;  /* 0x0000000200007219 */ /* 0x000fe400000006ff */
[----:B------:R-:W-:Y:S02]  /*11b0*/  SEL R4, RZ, 0x1, !P1 ;  /* 0x00000001ff047807 */ /* 0x000fe40004800000 */
[----:B------:R-:W-:-:S05]  /*11c0*/  SEL R3, RZ, 0x2, !P1 ;  /* 0x00000002ff037807 */ /* 0x000fca0004800000 */
[----:B------:R-:W-:-:S05]  /*11d0*/  IMAD.IADD R3, R4, 0x1, R3 ;  /* 0x0000000104037824 */ /* 0x000fca00078e0203 */
[----:B------:R-:W-:Y:S02]  /*11e0*/  PRMT R8, R3, 0x7610, R8 ;  /* 0x0000761003087816 */ /* 0x000fe40000000008 */
.L_x_18:
[----:B------:R-:W-:Y:S05]  /*11f0*/  @!P0 BRA `(.L_x_19) ;  /* 0x0000000000b88947 */ /* 0x000fea0003800000 */
[----:B------:R-:W1:Y:S01]  /*1200*/  LDC.64 R4, c[0x0][0xb18] ;  /* 0x0002c600ff047b82 */ /* 0x000e620000000a00 */
[----:B------:R-:W-:-:S07]  /*1210*/  ISETP.NE.AND P0, PT, R11, 0x1, PT ;  /* 0x000000010b00780c */ /* 0x000fce0003f05270 */
[----:B------:R-:W2:Y:S08]  /*1220*/  LDC R14, c[0x0][0xb0c] ;  /* 0x0002c300ff0e7b82 */ /* 0x000eb00000000800 */
[----:B------:R-:W3:Y:S08]  /*1230*/  LDC R16, c[0x0][0x370] ;  /* 0x0000dc00ff107b82 */ /* 0x000ef00000000800 */
[----:B------:R-:W4:Y:S01]  /*1240*/  LDC R13, c[0x0][0x374] ;  /* 0x0000dd00ff0d7b82 */ /* 0x000f220000000800 */
[----:B-1----:R-:W-:-:S07]  /*1250*/  ISETP.NE.AND P1, PT, R4, 0x1, PT ;  /* 0x000000010400780c */ /* 0x002fce0003f25270 */
[----:B------:R-:W3:Y:S01]  /*1260*/  LDC.64 R6, c[0x0][0xb10] ;  /* 0x0002c400ff067b82 */ /* 0x000ee20000000a00 */
[----:B--2---:R-:W-:-:S07]  /*1270*/  ISETP.NE.AND P2, PT, R14, 0x1, PT ;  /* 0x000000010e00780c */ /* 0x004fce0003f45270 */
[----:B------:R-:W1:Y:S08]  /*1280*/  LDC R12, c[0x0][0xb20] ;  /* 0x0002c800ff0c7b82 */ /* 0x000e700000000800 */
[----:B------:R-:W2:Y:S01]  /*1290*/  LDC.64 R2, c[0x0][0xb28] ;  /* 0x0002ca00ff027b82 */ /* 0x000ea20000000a00 */
[----:B----4-:R-:W-:-:S04]  /*12a0*/  IMAD.HI.U32 R17, R13, R5, RZ ;  /* 0x000000050d117227 */ /* 0x010fc800078e00ff */
[----:B------:R-:W-:-:S04]  /*12b0*/  IMAD.HI.U32 R5, R15, R5, RZ ;  /* 0x000000050f057227 */ /* 0x000fc800078e00ff */
[----:B---3--:R-:W-:-:S05]  /*12c0*/  IMAD.HI.U32 R18, R16, R6, RZ ;  /* 0x0000000610127227 */ /* 0x008fca00078e00ff */
[-C--:B------:R-:W-:Y:S01]  /*12d0*/  @P2 SHF.R.U32.HI R16, RZ, R7.reuse, R18 ;  /* 0x00000007ff102219 */ /* 0x080fe20000011612 */
[----:B------:R-:W-:Y:S01]  /*12e0*/  IMAD.HI.U32 R18, R9, R6, RZ ;  /* 0x0000000609127227 */ /* 0x000fe200078e00ff */
[-C--:B-1----:R-:W-:Y:S02]  /*12f0*/  @P1 SHF.R.U32.HI R13, RZ, R12.reuse, R17 ;  /* 0x0000000cff0d1219 */ /* 0x082fe40000011611 */
[----:B------:R-:W-:Y:S02]  /*1300*/  SHF.R.U32.HI R5, RZ, R12, R5 ;  /* 0x0000000cff057219 */ /* 0x000fe40000011605 */
[----:B------:R-:W-:Y:S02]  /*1310*/  SHF.R.U32.HI R18, RZ, R7, R18 ;  /* 0x00000007ff127219 */ /* 0x000fe40000011612 */
[----:B------:R-:W-:Y:S01]  /*1320*/  SEL R5, R15, R5, !P1 ;  /* 0x000000050f057207 */ /* 0x000fe20004800000 */
[----:B--2---:R-:W-:Y:S01]  /*1330*/  IMAD.HI.U32 R17, R13, R2, RZ ;  /* 0x000000020d117227 */ /* 0x004fe200078e00ff */
[----:B------:R-:W-:-:S03]  /*1340*/  SEL R18, R9, R18, !P2 ;  /* 0x0000001209127207 */ /* 0x000fc60005000000 */
[----:B------:R-:W-:Y:S01]  /*1350*/  IMAD.HI.U32 R6, R16, R2, RZ ;  /* 0x0000000210067227 */ /* 0x000fe200078e00ff */
[----:B------:R-:W-:-:S04]  /*1360*/  @P0 SHF.R.U32.HI R13, RZ, R3, R17 ;  /* 0x00000003ff0d0219 */ /* 0x000fc80000011611 */
[----:B------:R-:W-:Y:S01]  /*1370*/  @P0 SHF.R.U32.HI R16, RZ, R3, R6 ;  /* 0x00000003ff100219 */ /* 0x000fe20000011606 */
[----:B------:R-:W-:-:S04]  /*1380*/  IMAD R13, R13, R11, RZ ;  /* 0x0000000b0d0d7224 */ /* 0x000fc800078e02ff */
[----:B------:R-:W-:Y:S01]  /*1390*/  IMAD R6, R16, R11, RZ ;  /* 0x0000000b10067224 */ /* 0x000fe200078e02ff */
[----:B------:R-:W-:-:S04]  /*13a0*/  ISETP.GE.AND P1, PT, R5, R13, PT ;  /* 0x0000000d0500720c */ /* 0x000fc80003f26270 */
[----:B------:R-:W-:Y:S01]  /*13b0*/  ISETP.GE.OR P1, PT, R18, R6, P1 ;  /* 0x000000061200720c */ /* 0x000fe20000f26670 */
[----:B------:R-:W-:-:S05]  /*13c0*/  IMAD.HI.U32 R6, R5, R2, RZ ;  /* 0x0000000205067227 */ /* 0x000fca00078e00ff */
[----:B------:R-:W-:-:S04]  /*13d0*/  SHF.R.U32.HI R6, RZ, R3, R6 ;  /* 0x00000003ff067219 */ /* 0x000fc80000011606 */
[----:B------:R-:W-:-:S03]  /*13e0*/  SEL R6, R5, R6, !P0 ;  /* 0x0000000605067207 */ /* 0x000fc60004000000 */
[----:B------:R-:W-:Y:S01]  /*13f0*/  @!P1 IMAD.HI.U32 R7, R18, R2, RZ ;  /* 0x0000000212079227 */ /* 0x000fe200078e00ff */
[----:B------:R-:W-:-:S04]  /*1400*/  IADD3 R2, PT, PT, -R6, RZ, RZ ;  /* 0x000000ff06027210 */ /* 0x000fc80007ffe1ff */
[----:B------:R-:W-:Y:S01]  /*1410*/  @!P1 SHF.R.U32.HI R3, RZ, R3, R7 ;  /* 0x00000003ff039219 */ /* 0x000fe20000011607 */
[----:B------:R-:W-:Y:S01]  /*1420*/  IMAD R2, R11, R2, R5 ;  /* 0x000000020b027224 */ /* 0x000fe200078e0205 */
[----:B------:R-:W-:Y:S02]  /*1430*/  IADD3 R7, PT, PT, -R5, RZ, RZ ;  /* 0x000000ff05077210 */ /* 0x000fe40007ffe1ff */
[----:B------:R-:W-:-:S03]  /*1440*/  @!P1 SEL R3, R18, R3, !P0 ;  /* 0x0000000312039207 */ /* 0x000fc60004000000 */
[----:B------:R-:W-:Y:S02]  /*1450*/  IMAD R7, R4, R7, R15 ;  /* 0x0000000704077224 */ /* 0x000fe400078e020f */
[--C-:B------:R-:W-:Y:S02]  /*1460*/  @!P1 IMAD.IADD R6, R6, 0x1, -R3.reuse ;  /* 0x0000000106069824 */ /* 0x100fe400078e0a03 */
[----:B------:R-:W-:Y:S01]  /*1470*/  @!P1 IMAD R3, R2, R16, R3 ;  /* 0x0000001002039224 */ /* 0x000fe200078e0203 */
[----:B------:R-:W-:Y:S01]  /*1480*/  IADD3 R2, PT, PT, -R18, RZ, RZ ;  /* 0x000000ff12027210 */ /* 0x000fe20007ffe1ff */
[----:B------:R-:W-:Y:S02]  /*1490*/  @!P1 IMAD R5, R6, R11, R18 ;  /* 0x0000000b06059224 */ /* 0x000fe400078e0212 */
[----:B------:R-:W-:Y:S02]  /*14a0*/  @!P1 IMAD.MOV.U32 R18, RZ, RZ, R3 ;  /* 0x000000ffff129224 */ /* 0x000fe400078e0003 */
[----:B------:R-:W-:-:S02]  /*14b0*/  IMAD R2, R14, R2, R9 ;  /* 0x000000020e027224 */ /* 0x000fc400078e0209 */
[----:B------:R-:W-:Y:S02]  /*14c0*/  IMAD R15, R5, R4, R7 ;  /* 0x00000004050f7224 */ /* 0x000fe400078e0207 */
[----:B------:R-:W-:Y:S02]  /*14d0*/  IMAD R14, R18, R14, R2 ;  /* 0x0000000e120e7224 */ /* 0x000fe400078e0202 */
.L_x_19:
[----:B------:R-:W-:Y:S05]  /*14e0*/  BRA.U UP3, `(.L_x_20) ;  /* 0x0000000103407547 */ /* 0x000fea000b800000 */
[----:B------:R-:W1:Y:S08]  /*14f0*/  LDC.64 R4, c[0x0][0xb10] ;  /* 0x0002c400ff047b82 */ /* 0x000e700000000a00 */
[----:B------:R-:W2:Y:S08]  /*1500*/  LDC.64 R2, c[0x0][0xb18] ;  /* 0x0002c600ff027b82 */ /* 0x000eb00000000a00 */
[----:B------:R-:W3:Y:S08]  /*1510*/  LDC R6, c[0x0][0xb20] ;  /* 0x0002c800ff067b82 */ /* 0x000ef00000000800 */
[----:B------:R-:W4:Y:S01]  /*1520*/  LDC R7, c[0x0][0xb0c] ;  /* 0x0002c300ff077b82 */ /* 0x000f220000000800 */
[----:B-1----:R-:W-:-:S05]  /*1530*/  IMAD.HI.U32 R4, R14, R4, RZ ;  /* 0x000000040e047227 */ /* 0x002fca00078e00ff */
[----:B------:R-:W-:Y:S01]  /*1540*/  SHF.R.U32.HI R4, RZ, R5, R4 ;  /* 0x00000005ff047219 */ /* 0x000fe20000011604 */
[----:B--2---:R-:W-:Y:S01]  /*1550*/  IMAD.HI.U32 R3, R15, R3, RZ ;  /* 0x000000030f037227 */ /* 0x004fe200078e00ff */
[----:B------:R-:W-:-:S04]  /*1560*/  ISETP.NE.AND P0, PT, R2, 0x1, PT ;  /* 0x000000010200780c */ /* 0x000fc80003f05270 */
[----:B---3--:R-:W-:-:S04]  /*1570*/  SHF.R.U32.HI R3, RZ, R6, R3 ;  /* 0x00000006ff037219 */ /* 0x008fc80000011603 */
[----:B------:R-:W-:Y:S02]  /*1580*/  SEL R3, R15, R3, !P0 ;  /* 0x000000030f037207 */ /* 0x000fe40004000000 */
[----:B----4-:R-:W-:-:S04]  /*1590*/  ISETP.NE.AND P1, PT, R7, 0x1, PT ;  /* 0x000000010700780c */ /* 0x010fc80003f25270 */
[----:B------:R-:W-:-:S05]  /*15a0*/  SEL R5, R14, R4, !P1 ;  /* 0x000000040e057207 */ /* 0x000fca0004800000 */
[----:B------:R-:W-:Y:S02]  /*15b0*/  IMAD.IADD R4, R3, 0x1, -R5 ;  /* 0x0000000103047824 */ /* 0x000fe400078e0a05 */
[----:B------:R-:W-:Y:S02]  /*15c0*/  IMAD.IADD R3, R5, 0x1, -R3 ;  /* 0x0000000105037824 */ /* 0x000fe400078e0a03 */
[----:B------:R-:W-:Y:S02]  /*15d0*/  IMAD R14, R4, R7, R14 ;  /* 0x00000007040e7224 */ /* 0x000fe400078e020e */
[----:B------:R-:W-:Y:S02]  /*15e0*/  IMAD R15, R3, R2, R15 ;  /* 0x00000002030f7224 */ /* 0x000fe400078e020f */
.L_x_20:
[----:B------:R-:W-:Y:S05]  /*15f0*/  BRA.U !UP1, `(.L_x_21) ;  /* 0x00000001090c7547 */ /* 0x000fea000b800000 */
[----:B------:R-:W-:Y:S01]  /*1600*/  UCGABAR_WAIT ;  /* 0x0000000000007dc7 */ /* 0x000fe20008000000 */
[----:B------:R-:W-:Y:S01]  /*1610*/  CCTL.IVALL ;  /* 0x00000000ff00798f */ /* 0x000fe20002000000 */
[----:B------:R-:W-:Y:S05]  /*1620*/  BRA `(.L_x_22) ;  /* 0x0000000000047947 */ /* 0x000fea0003800000 */
.L_x_21:
[----:B------:R-:W-:Y:S06]  /*1630*/  BAR.SYNC.DEFER_BLOCKING 0x0 ;  /* 0x0000000000007b1d */ /* 0x000fec0000010000 */
.L_x_22:
[----:B------:R-:W-:Y:S05]  /*1640*/  BRA.U UP2, `(.L_x_23) ;  /* 0x00000015028c7547 */ /* 0x000fea000b800000 */
[----:B------:R-:W1:Y:S01]  /*1650*/  LDCU UR15, c[0x0][0x38c] ;  /* 0x00007180ff0f77ac */ /* 0x000e620008000800 */
[----:B------:R-:W2:Y:S01]  /*1660*/  LDC R8, c[0x0][0x370] ;  /* 0x0000dc00ff087b82 */ /* 0x000ea20000000800 */
[C---:B------:R-:W-:Y:S01]  /*1670*/  IMAD.SHL.U32 R19, R9.reuse, 0x20, RZ ;  /* 0x0000002009137824 */ /* 0x040fe200078e00ff */
[----:B------:R-:W-:Y:S01]  /*1680*/  PLOP3.LUT P1, PT, PT, PT, UP5, 0x80, 0x8 ;  /* 0x000000000008781c */ /* 0x000fe20003f2f058 */
[----:B------:R-:W-:Y:S01]  /*1690*/  UISETP.NE.AND UP1, UPT, UR10, URZ, UPT ;  /* 0x000000ff0a00728c */ /* 0x000fe2000bf25270 */
[----:B------:R-:W-:Y:S01]  /*16a0*/  ISETP.NE.AND P4, PT, R10, RZ, P5 ;  /* 0x000000ff0a00720c */ /* 0x000fe20002f85270 */
[----:B------:R-:W-:Y:S01]  /*16b0*/  IMAD.SHL.U32 R18, R9, 0x80, RZ ;  /* 0x0000008009127824 */ /* 0x000fe200078e00ff */
[----:B------:R-:W-:Y:S01]  /*16c0*/  PLOP3.LUT P1, PT, P1, PT, PT, 0x8, 0x80 ;  /* 0x000000000080781c */ /* 0x000fe20000f2e170 */
[----:B------:R-:W-:Y:S01]  /*16d0*/  IMAD.MOV.U32 R17, RZ, RZ, 0x1 ;  /* 0x00000001ff117424 */ /* 0x000fe200078e00ff */
[----:B------:R-:W3:Y:S01]  /*16e0*/  LDC R0, c[0x0][0x374] ;  /* 0x0000dd00ff007b82 */ /* 0x000ee20000000800 */
[----:B------:R-:W-:Y:S01]  /*16f0*/  IMAD.MOV.U32 R16, RZ, RZ, RZ ;  /* 0x000000ffff107224 */ /* 0x000fe200078e00ff */
[----:B------:R-:W-:Y:S01]  /*1700*/  CS2R R12, SRZ ;  /* 0x00000000000c7805 */ /* 0x000fe2000001ff00 */
[----:B------:R-:W-:Y:S01]  /*1710*/  IMAD.MOV.U32 R11, RZ, RZ, 0x1 ;  /* 0x00000001ff0b7424 */ /* 0x000fe200078e00ff */
[----:B------:R-:W-:Y:S01]  /*1720*/  LOP3.LUT R19, R19, 0x20, RZ, 0xc0, !PT ;  /* 0x0000002013137812 */ /* 0x000fe200078ec0ff */
[----:B------:R-:W4:Y:S01]  /*1730*/  LDCU.64 UR24, c[0x0][0x348] ;  /* 0x00006900ff1877ac */ /* 0x000f220008000a00 */
[----:B-1----:R-:W-:-:S02]  /*1740*/  UIADD3 UR4, UPT, UPT, UR15, 0x3f, URZ ;  /* 0x0000003f0f047890 */ /* 0x002fc4000fffe0ff */
[----:B------:R-:W-:Y:S02]  /*1750*/  USEL UR7, UR7, 0x2, UP1 ;  /* 0x0000000207077887 */ /* 0x000fe40008800000 */
[----:B------:R-:W-:Y:S01]  /*1760*/  USHF.R.S32.HI UR22, URZ, 0x1f, UR4 ;  /* 0x0000001fff167899 */ /* 0x000fe20008011404 */
[----:B------:R-:W-:-:S03]  /*1770*/  UMOV UR13, URZ ;  /* 0x000000ff000d7c82 */ /* 0x000fc60008000000 */
[----:B------:R-:W-:Y:S02]  /*1780*/  ULEA.HI UR22, UR22, UR4, URZ, 0x6 ;  /* 0x0000000416167291 */ /* 0x000fe4000f8f30ff */
[----:B------:R-:W-:Y:S02]  /*1790*/  UIADD3 UR4, UPT, UPT, UR15, -0x1, URZ ;  /* 0xffffffff0f047890 */ /* 0x000fe4000fffe0ff */
[----:B------:R-:W-:Y:S02]  /*17a0*/  USHF.R.S32.HI UR22, URZ, 0x6, UR22 ;  /* 0x00000006ff167899 */ /* 0x000fe40008011416 */
[----:B------:R-:W-:Y:S02]  /*17b0*/  UISETP.GE.U32.AND UP2, UPT, UR4, -0x7f, UPT ;  /* 0xffffff810400788c */ /* 0x000fe4000bf46070 */
[----:B------:R-:W-:Y:S02]  /*17c0*/  UISETP.LT.U32.AND UP0, UPT, UR22, 0xa, UPT ;  /* 0x0000000a1600788c */ /* 0x000fe4000bf01070 */
[----:B------:R-:W-:-:S02]  /*17d0*/  UIADD3 UR15, UPT, UPT, UR15, 0x7e, URZ ;  /* 0x0000007e0f0f7890 */ /* 0x000fc4000fffe0ff */
[----:B------:R-:W-:-:S04]  /*17e0*/  USEL UR21, UR22, 0xa, UP0 ;  /* 0x0000000a16157887 */ /* 0x000fc80008000000 */
[----:B------:R-:W-:Y:S02]  /*17f0*/  UIADD3 UR6, UPT, UPT, UR21, -0x1, URZ ;  /* 0xffffffff15067890 */ /* 0x000fe4000fffe0ff */
[----:B------:R-:W-:Y:S02]  /*1800*/  @UP2 UIADD3 UR6, UPT, UPT, UR21, URZ, URZ ;  /* 0x000000ff15062290 */ /* 0x000fe4000fffe0ff */
[----:B------:R-:W-:Y:S02]  /*1810*/  UIADD3 UR14, UPT, UPT, UR22, -UR21, URZ ;  /* 0x80000015160e7290 */ /* 0x000fe4000fffe0ff */
[----:B------:R-:W-:Y:S02]  /*1820*/  UIADD3 UR5, UPT, UPT, UR6, 0x1, URZ ;  /* 0x0000000106057890 */ /* 0x000fe4000fffe0ff */
[----:B--2-4-:R-:W-:-:S12]  /*1830*/  UIADD3 UR6, UPT, UPT, -UR6, URZ, URZ ;  /* 0x000000ff06067290 */ /* 0x014fd8000fffe1ff */
.L_x_43:
[----:B------:R-:W-:Y:S01]  /*1840*/  UISETP.NE.AND UP0, UPT, UR37, URZ, UPT ;  /* 0x000000ff2500728c */ /* 0x000fe2000bf05270 */
[----:B------:R-:W1:Y:S08]  /*1850*/  S2UR UR37, SR_CgaCtaId ;  /* 0x00000000002579c3 */ /* 0x000e700000008800 */
[----:B------:R-:W-:Y:S05]  /*1860*/  BRA.U UP0, `(.L_x_24) ;  /* 0x0000000100347547 */ /* 0x000fea000b800000 */
[----:B------:R-:W2:Y:S01]  /*1870*/  S2R R2, SR_CgaCtaId ;  /* 0x0000000000027919 */ /* 0x000ea20000008800 */
[----:B------:R-:W-:-:S04]  /*1880*/  MOV R3, 0x400 ;  /* 0x0000040000037802 */ /* 0x000fc80000000f00 */
[----:B--2---:R-:W-:Y:S02]  /*1890*/  LEA R2, R2, R3, 0x18 ;  /* 0x0000000302027211 */ /* 0x004fe400078ec0ff */
[----:B------:R-:W-:-:S03]  /*18a0*/  SHF.L.U32 R3, R11, 0x1f, RZ ;  /* 0x0000001f0b037819 */ /* 0x000fc600000006ff */
[----:B------:R-:W-:-:S04]  /*18b0*/  IMAD R2, R12, 0x8, R2 ;  /* 0x000000080c027824 */ /* 0x000fc800078e0202 */
[----:B------:R-:W2:Y:S02]  /*18c0*/  SYNCS.PHASECHK.TRANS64.TRYWAIT P0, [R2+URZ+0x150], R3 ;  /* 0x00015003020075a7 */ /* 0x000ea400080011ff */
[----:B--2---:R-:W-:Y:S05]  /*18d0*/  @!P0 BRA `(.L_x_25) ;  /* 0x0000006400e48947 */ /* 0x004fea0003800000 */
.L_x_140:
[----:B------:R-:W-:Y:S01]  /*18e0*/  VIADD R12, R12, 0x1 ;  /* 0x000000010c0c7836 */ /* 0x000fe20000000000 */
[----:B------:R2:W-:Y:S04]  /*18f0*/  SYNCS.ARRIVE.TRANS64.A1T0 RZ, [R2+URZ+0x140], RZ ;  /* 0x000140ff02ff79a7 */ /* 0x0005e800081000ff */
[----:B------:R-:W-:-:S04]  /*1900*/  ISETP.NE.AND P0, PT, R12, 0x2, PT ;  /* 0x000000020c00780c */ /* 0x000fc80003f05270 */
[----:B------:R-:W-:Y:S02]  /*1910*/  SEL R12, R12, RZ, P0 ;  /* 0x000000ff0c0c7207 */ /* 0x000fe40000000000 */
[----:B--2---:R-:W-:-:S04]  /*1920*/  SEL R2, RZ, 0x1, P0 ;  /* 0x00000001ff027807 */ /* 0x004fc80000000000 */
[----:B------:R-:W-:-:S07]  /*1930*/  LOP3.LUT R11, R11, R2, RZ, 0x3c, !PT ;  /* 0x000000020b0b7212 */ /* 0x000fce00078e3cff */
.L_x_24:
[----:B------:R-:W-:Y:S01]  /*1940*/  UMOV UR4, 0x400 ;  /* 0x0000040000047882 */ /* 0x000fe20000000000 */
[----:B------:R-:W-:Y:S01]  /*1950*/  SHF.L.U32 R2, R17, 0x1f, RZ ;  /* 0x0000001f11027819 */ /* 0x000fe200000006ff */
[----:B-1----:R-:W-:Y:S01]  /*1960*/  ULEA UR4, UR37, UR4, 0x18 ;  /* 0x0000000425047291 */ /* 0x002fe2000f8ec0ff */
[----:B------:R-:W-:Y:S01]  /*1970*/  R2UR UR35, R18 ;  /* 0x00000000122372ca */ /* 0x000fe200000e0000 */
[----:B------:R-:W-:Y:S01]  /*1980*/  UISETP.GE.U32.AND UP0, UPT, UR15, 0x7f, UPT ;  /* 0x0000007f0f00788c */ /* 0x000fe2000bf06070 */
[----:B------:R-:W-:Y:S01]  /*1990*/  R2UR UR11, R19 ;  /* 0x00000000130b72ca */ /* 0x000fe200000e0000 */
[----:B------:R-:W-:Y:S01]  /*19a0*/  ULEA UR8, UR13, UR4, 0x3 ;  /* 0x000000040d087291 */ /* 0x000fe2000f8e18ff */
[----:B------:R-:W-:-:S08]  /*19b0*/  UMOV UR23, URZ ;  /* 0x000000ff00177c82 */ /* 0x000fd00008000000 */
[----:B------:R1:W2:Y:S01]  /*19c0*/  SYNCS.PHASECHK.TRANS64.TRYWAIT P0, [UR8+0x50], R2 ;  /* 0x00005002ff0075a7 */ /* 0x0002a20008001108 */
[----:B------:R-:W-:-:S13]  /*19d0*/  R2UR UR8, R15 ;  /* 0x000000000f0872ca */ /* 0x000fda00000e0000 */
[----:B------:R-:W-:Y:S01]  /*19e0*/  ULEA UR11, UR8, UR11, 0x6 ;  /* 0x0000000b080b7291 */ /* 0x000fe2000f8e30ff */
[----:B-1----:R-:W-:-:S05]  /*19f0*/  LEA.HI R2, R14, R14, RZ, 0x1 ;  /* 0x0000000e0e027211 */ /* 0x002fca00078f08ff */
[----:B------:R-:W-:-:S05]  /*1a00*/  IMAD.SHL.U32 R2, R2, 0x80, RZ ;  /* 0x0000008002027824 */ /* 0x000fca00078e00ff */
[----:B------:R-:W-:-:S04]  /*1a10*/  LOP3.LUT R2, R2, 0xffffff00, RZ, 0xc0, !PT ;  /* 0xffffff0002027812 */ /* 0x000fc800078ec0ff */
[----:B------:R-:W-:-:S13]  /*1a20*/  R2UR UR9, R2 ;  /* 0x00000000020972ca */ /* 0x000fda00000e0000 */
[----:B------:R-:W-:Y:S01]  /*1a30*/  ULOP3.LUT UR35, UR9, 0x80, UR35, 0xf8, !UPT ;  /* 0x0000008009237892 */ /* 0x000fe2000f8ef823 */
[----:B------:R-:W-:Y:S11]  /*1a40*/  BRA.U !UP0, `(.L_x_26) ;  /* 0x0000000108c07547 */ /* 0x000ff6000b800000 */
[----:B------:R-:W-:Y:S01]  /*1a50*/  UMOV UR16, UR6 ;  /* 0x0000000600107c82 */ /* 0x000fe20008000000 */
[----:B------:R-:W-:Y:S01]  /*1a60*/  UMOV UR17, UR13 ;  /* 0x0000000d00117c82 */ /* 0x000fe20008000000 */
[----:B------:R-:W-:-:S05]  /*1a70*/  UMOV UR34, URZ ;  /* 0x000000ff00227c82 */ /* 0x000fca0008000000 */
.L_x_32:
[----:B------:R-:W-:Y:S01]  /*1a80*/  ULEA UR33, UR17, UR4, 0x3 ;  /* 0x0000000411217291 */ /* 0x000fe2000f8e18ff */
[----:B------:R-:W-:Y:S01]  /*1a90*/  @P5 MOV R3, 0xa000 ;  /* 0x0000a00000035802 */ /* 0x000fe20000000f00 */
[----:B-12-4-:R-:W-:Y:S10]  /*1aa0*/  @P0 BRA `(.L_x_27) ;  /* 0x00000000000c0947 */ /* 0x016ff40003800000 */
[----:B------:R-:W-:-:S04]  /*1ab0*/  SHF.L.U32 R4, R17, 0x1f, RZ ;  /* 0x0000001f11047819 */ /* 0x000fc800000006ff */
[----:B------:R-:W1:Y:S02]  /*1ac0*/  SYNCS.PHASECHK.TRANS64.TRYWAIT P0, [UR33+0x50], R4 ;  /* 0x00005004ff0075a7 */ /* 0x000e640008001121 */
[----:B-1----:R-:W-:Y:S05]  /*1ad0*/  @!P0 BRA `(.L_x_28) ;  /* 0x0000006400788947 */ /* 0x002fea0003800000 */
.L_x_27:
[----:B------:R2:W-:Y:S01]  /*1ae0*/  @P5 SYNCS.ARRIVE.TRANS64 RZ, [UR33], R3 ;  /* 0x00000003ffff59a7 */ /* 0x0005e20008000021 */
[----:B------:R-:W-:Y:S02]  /*1af0*/  ULOP3.LUT UR8, UR7, 0x2, URZ, 0xfc, !UPT ;  /* 0x0000000207087892 */ /* 0x000fe4000f8efcff */
[----:B------:R-:W-:Y:S02]  /*1b00*/  UIADD3 UR16, UPT, UPT, UR16, 0x1, URZ ;  /* 0x0000000110107890 */ /* 0x000fe4000fffe0ff */
[----:B------:R-:W-:Y:S02]  /*1b10*/  UISETP.NE.AND UP0, UPT, UR8, 0x2, UPT ;  /* 0x000000020800788c */ /* 0x000fe4000bf05270 */
[----:B------:R-:W-:-:S07]  /*1b20*/  UISETP.NE.AND UP2, UPT, UR16, 0x1, UPT ;  /* 0x000000011000788c */ /* 0x000fce000bf45270 */
[----:B------:R-:W-:Y:S05]  /*1b30*/  BRA.U UP0, `(.L_x_29) ;  /* 0x0000000100047547 */ /* 0x000fea000b800000 */
[----:B------:R-:W-:Y:S05]  /*1b40*/  BPT.TRAP 0x1 ;  /* 0x000000040000795c */ /* 0x000fea0000300000 */
.L_x_29:
[----:B------:R-:W-:Y:S04]  /*1b50*/  BSSY.RECONVERGENT B0, `(.L_x_30) ;  /* 0x0000003000007945 */ /* 0x000fe80003800200 */
[----:B------:R-:W-:Y:S05]  /*1b60*/  @!P4 BRA `(.L_x_31) ;  /* 0x000000000004c947 */ /* 0x000fea0003800000 */
[----:B------:R-:W-:Y:S05]  /*1b70*/  BPT.TRAP 0x1 ;  /* 0x000000040000795c */ /* 0x000fea0000300000 */
.L_x_31:
[----:B------:R-:W-:Y:S05]  /*1b80*/  BSYNC.RECONVERGENT B0 ;  /* 0x0000000000007941 */ /* 0x000fea0003800200 */
.L_x_30:
[----:B------:R-:W-:Y:S02]  /*1b90*/  UIADD3 UR13, UPT, UPT, UR17, 0x1, URZ ;  /* 0x00000001110d7890 */ /* 0x000fe4000fffe0ff */
[----:B------:R-:W-:Y:S02]  /*1ba0*/  ULEA UR32, UR17, UR4, 0xe ;  /* 0x0000000411207291 */ /* 0x000fe4000f8e70ff */
[----:B------:R-:W-:Y:S02]  /*1bb0*/  UISETP.NE.AND UP0, UPT, UR13, 0xa, UPT ;  /* 0x0000000a0d00788c */ /* 0x000fe4000bf05270 */
[----:B------:R-:W-:Y:S02]  /*1bc0*/  UIADD3 UR28, UP1, UPT, UR24, 0x80, URZ ;  /* 0x00000080181c7890 */ /* 0x000fe4000ff3e0ff */
[----:B------:R-:W-:Y:S02]  /*1bd0*/  USEL UR9, URZ, 0x1, UP0 ;  /* 0x00000001ff097887 */ /* 0x000fe40008000000 */
[----:B------:R-:W-:-:S02]  /*1be0*/  USEL UR13, UR13, URZ, UP0 ;  /* 0x000000ff0d0d7287 */ /* 0x000fc40008000000 */
[----:B------:R-:W-:Y:S02]  /*1bf0*/  UIADD3 UR26, UP0, UPT, UR24, 0x180, URZ ;  /* 0x00000180181a7890 */ /* 0x000fe4000ff1e0ff */
[----:B------:R-:W-:Y:S01]  /*1c00*/  ULEA UR8, UR13, UR4, 0x3 ;  /* 0x000000040d087291 */ /* 0x000fe2000f8e18ff */
[----:B------:R-:W-:Y:S01]  /*1c10*/  LOP3.LUT R17, R17, UR9, RZ, 0x3c, !PT ;  /* 0x0000000911117c12 */ /* 0x000fe2000f8e3cff */
[----:B------:R-:W-:Y:S02]  /*1c20*/  ULOP3.LUT UR33, UR33, 0xfefffff8, URZ, 0xc0, !UPT ;  /* 0xfefffff821217892 */ /* 0x000fe4000f8ec0ff */
[----:B------:R-:W-:Y:S01]  /*1c30*/  UIADD3.X UR29, UPT, UPT, URZ, UR25, URZ, UP1, !UPT ;  /* 0x00000019ff1d7290 */ /* 0x000fe20008ffe4ff */
[----:B-1----:R-:W-:Y:S01]  /*1c40*/  SHF.L.U32 R2, R17, 0x1f, RZ ;  /* 0x0000001f11027819 */ /* 0x002fe200000006ff */
[----:B------:R-:W-:Y:S02]  /*1c50*/  UIADD3 UR32, UPT, UPT, UR32, 0x6400, URZ ;  /* 0x0000640020207890 */ /* 0x000fe4000fffe0ff */
[----:B------:R-:W-:Y:S01]  /*1c60*/  UIADD3.X UR27, UPT, UPT, URZ, UR25, URZ, UP0, !UPT ;  /* 0x00000019ff1b7290 */ /* 0x000fe200087fe4ff */
[----:B------:R1:W4:Y:S01]  /*1c70*/  SYNCS.PHASECHK.TRANS64.TRYWAIT P0, [UR8+0x50], R2 ;  /* 0x00005002ff0075a7 */ /* 0x0003220008001108 */
[----:B------:R-:W-:Y:S01]  /*1c80*/  ULEA UR8, UR17, UR4, 0xc ;  /* 0x0000000411087291 */ /* 0x000fe2000f8e60ff */
[----:B------:R-:W-:Y:S01]  /*1c90*/  UMOV UR18, 0x0 ;  /* 0x0000000000127882 */ /* 0x000fe20000000000 */
[----:B------:R-:W-:-:S02]  /*1ca0*/  UMOV UR19, 0x10000000 ;  /* 0x1000000000137882 */ /* 0x000fc40000000000 */
[----:B------:R-:W-:Y:S01]  /*1cb0*/  UIADD3 UR8, UPT, UPT, UR8, 0x2e400, URZ ;  /* 0x0002e40008087890 */ /* 0x000fe2000fffe0ff */
[----:B------:R2:W-:Y:S01]  /*1cc0*/  UTMALDG.3D.2CTA [UR32], [UR28], desc[UR18] ;  /* 0x000012201c0075b4 */ /* 0x0005e20008211000 */
[----:B------:R-:W-:Y:S01]  /*1cd0*/  UMOV UR10, UR34 ;  /* 0x00000022000a7c82 */ /* 0x000fe20008000000 */
[----:B------:R-:W-:Y:S01]  /*1ce0*/  UMOV UR12, UR36 ;  /* 0x00000024000c7c82 */ /* 0x000fe20008000000 */
[----:B------:R-:W-:Y:S01]  /*1cf0*/  UMOV UR9, UR33 ;  /* 0x0000002100097c82 */ /* 0x000fe20008000000 */
[----:B------:R-:W-:Y:S01]  /*1d00*/  UMOV UR23, UR5 ;  /* 0x0000000500177c82 */ /* 0x000fe20008000000 */
[----:B------:R-:W-:-:S03]  /*1d10*/  UMOV UR17, UR13 ;  /* 0x0000000d00117c82 */ /* 0x000fc60008000000 */
[----:B------:R1:W-:Y:S01]  /*1d20*/  UTMALDG.3D.2CTA [UR8], [UR26], desc[UR18] ;  /* 0x000012081a0075b4 */ /* 0x0003e20008211000 */
[----:B--2---:R-:W-:Y:S01]  /*1d30*/  UIADD3 UR34, UPT, UPT, UR34, 0x40, URZ ;  /* 0x0000004022227890 */ /* 0x004fe2000fffe0ff */
[----:B------:R-:W-:Y:S11]  /*1d40*/  BRA.U UP2, `(.L_x_32) ;  /* 0xfffffffd024c7547 */ /* 0x000ff6000b83ffff */
.L_x_26:
[----:B-1----:R-:W-:Y:S01]  /*1d50*/  ULEA UR8, UR13, UR4, 0x3 ;  /* 0x000000040d087291 */ /* 0x002fe2000f8e18ff */
[----:B------:R-:W-:Y:S01]  /*1d60*/  SHF.L.U32 R2, R17, 0x1f, RZ ;  /* 0x0000001f11027819 */ /* 0x000fe200000006ff */
[----:B------:R-:W-:Y:S01]  /*1d70*/  @!P1 SYNCS.ARRIVE.TRANS64.A1T0 RZ, [UR4+0xd8], RZ ;  /* 0x0000d8ffffff99a7 */ /* 0x000fe20008100004 */
[----:B------:R-:W-:-:S06]  /*1d80*/  UISETP.GT.AND UP0, UPT, UR22, UR21, UPT ;  /* 0x000000151600728c */ /* 0x000fcc000bf04270 */
[----:B--2-4-:R1:W2:Y:S03]  /*1d90*/  SYNCS.PHASECHK.TRANS64.TRYWAIT P0, [UR8+0x50], R2 ;  /* 0x00005002ff0075a7 */ /* 0x0142a60008001108 */
[----:B------:R-:W-:Y:S05]  /*1da0*/  BRA.U !UP0, `(.L_x_33) ;  /* 0x0000000108c07547 */ /* 0x000fea000b800000 */
[----:B------:R-:W-:Y:S01]  /*1db0*/  UIADD3 UR26, UPT, UPT, UR14, UR23, URZ ;  /* 0x000000170e1a7290 */ /* 0x000fe2000fffe0ff */
[----:B------:R-:W-:-:S11]  /*1dc0*/  UMOV UR27, UR13 ;  /* 0x0000000d001b7c82 */ /* 0x000fd60008000000 */
.L_x_39:
[----:B------:R-:W-:Y:S01]  /*1dd0*/  ULEA UR17, UR27, UR4, 0x3 ;  /* 0x000000041b117291 */ /* 0x000fe2000f8e18ff */
[----:B--2---:R-:W-:Y:S01]  /*1de0*/  @P5 MOV R3, 0xa000 ;  /* 0x0000a00000035802 */ /* 0x004fe20000000f00 */
[----:B-12---:R-:W-:Y:S10]  /*1df0*/  @P0 BRA `(.L_x_34) ;  /* 0x00000000000c0947 */ /* 0x006ff40003800000 */
[----:B------:R-:W-:-:S04]  /*1e00*/  SHF.L.U32 R4, R17, 0x1f, RZ ;  /* 0x0000001f11047819 */ /* 0x000fc800000006ff */
[----:B------:R-:W2:Y:S02]  /*1e10*/  SYNCS.PHASECHK.TRANS64.TRYWAIT P0, [UR17+0x50], R4 ;  /* 0x00005004ff0075a7 */ /* 0x000ea40008001111 */
[----:B--2---:R-:W-:Y:S05]  /*1e20*/  @!P0 BRA `(.L_x_35) ;  /* 0x0000006000bc8947 */ /* 0x004fea0003800000 */
.L_x_34:
[----:B------:R2:W-:Y:S01]  /*1e30*/  @P5 SYNCS.ARRIVE.TRANS64 RZ, [UR17], R3 ;  /* 0x00000003ffff59a7 */ /* 0x0005e20008000011 */
[----:B------:R-:W-:-:S04]  /*1e40*/  ULOP3.LUT UR8, UR7, 0x2, URZ, 0xfc, !UPT ;  /* 0x0000000207087892 */ /* 0x000fc8000f8efcff */
[----:B------:R-:W-:-:S09]  /*1e50*/  UISETP.NE.AND UP0, UPT, UR8, 0x2, UPT ;  /* 0x000000020800788c */ /* 0x000fd2000bf05270 */
[----:B------:R-:W-:Y:S05]  /*1e60*/  BRA.U UP0, `(.L_x_36) ;  /* 0x0000000100047547 */ /* 0x000fea000b800000 */
[----:B------:R-:W-:Y:S05]  /*1e70*/  BPT.TRAP 0x1 ;  /* 0x000000040000795c */ /* 0x000fea0000300000 */
.L_x_36:
[----:B------:R-:W-:Y:S04]  /*1e80*/  BSSY.RECONVERGENT B0, `(.L_x_37) ;  /* 0x0000003000007945 */ /* 0x000fe80003800200 */
[----:B------:R-:W-:Y:S05]  /*1e90*/  @!P4 BRA `(.L_x_38) ;  /* 0x000000000004c947 */ /* 0x000fea0003800000 */
[----:B------:R-:W-:Y:S05]  /*1ea0*/  BPT.TRAP 0x1 ;  /* 0x000000040000795c */ /* 0x000fea0000300000 */
.L_x_38:
[----:B------:R-:W-:Y:S05]  /*1eb0*/  BSYNC.RECONVERGENT B0 ;  /* 0x0000000000007941 */ /* 0x000fea0003800200 */
.L_x_37:
        /* <DEDUP_REMOVED lines=9> */
[----:B------:R-:W-:Y:S02]  /*1f50*/  USHF.L.U32 UR18, UR23, 0x6, URZ ;  /* 0x0000000617127899 */ /* 0x000fe400080006ff */
[----:B------:R-:W-:Y:S01]  /*1f60*/  ULOP3.LUT UR17, UR17, 0xfefffff8, URZ, 0xc0, !UPT ;  /* 0xfefffff811117892 */ /* 0x000fe2000f8ec0ff */
[----:B-1----:R-:W-:Y:S01]  /*1f70*/  SHF.L.U32 R2, R17, 0x1f, RZ ;  /* 0x0000001f11027819 */ /* 0x002fe200000006ff */
[----:B------:R-:W-:Y:S02]  /*1f80*/  UIADD3 UR16, UPT, UPT, UR16, 0x6400, URZ ;  /* 0x0000640010107890 */ /* 0x000fe4000fffe0ff */
[----:B------:R-:W-:Y:S01]  /*1f90*/  UIADD3.X UR33, UPT, UPT, URZ, UR25, URZ, UP1, !UPT ;  /* 0x00000019ff217290 */ /* 0x000fe20008ffe4ff */
[----:B------:R4:W1:Y:S01]  /*1fa0*/  SYNCS.PHASECHK.TRANS64.TRYWAIT P0, [UR8+0x50], R2 ;  /* 0x00005002ff0075a7 */ /* 0x0008620008001108 */
[----:B------:R-:W-:-:S02]  /*1fb0*/  ULEA UR8, UR27, UR4, 0xc ;  /* 0x000000041b087291 */ /* 0x000fc4000f8e60ff */
[----:B------:R-:W-:Y:S02]  /*1fc0*/  UIADD3.X UR31, UPT, UPT, URZ, UR25, URZ, UP0, !UPT ;  /* 0x00000019ff1f7290 */ /* 0x000fe400087fe4ff */
[----:B------:R-:W-:Y:S01]  /*1fd0*/  UIADD3 UR8, UPT, UPT, UR8, 0x2e400, URZ ;  /* 0x0002e40008087890 */ /* 0x000fe2000fffe0ff */
[----:B------:R-:W-:Y:S01]  /*1fe0*/  UMOV UR28, 0x0 ;  /* 0x00000000001c7882 */ /* 0x000fe20000000000 */
[----:B------:R-:W-:Y:S01]  /*1ff0*/  UMOV UR29, 0x10000000 ;  /* 0x10000000001d7882 */ /* 0x000fe20000000000 */
[----:B------:R-:W-:Y:S01]  /*2000*/  UMOV UR19, UR35 ;  /* 0x0000002300137c82 */ /* 0x000fe20008000000 */
[----:B------:R-:W-:Y:S01]  /*2010*/  UMOV UR20, UR36 ;  /* 0x0000002400147c82 */ /* 0x000fe20008000000 */
[----:B------:R-:W-:Y:S01]  /*2020*/  UMOV UR12, UR36 ;  /* 0x00000024000c7c82 */ /* 0x000fe20008000000 */
[----:B------:R-:W-:Y:S01]  /*2030*/  UMOV UR9, UR17 ;  /* 0x0000001100097c82 */ /* 0x000fe20008000000 */
[----:B------:R-:W-:Y:S01]  /*2040*/  UMOV UR10, UR18 ;  /* 0x00000012000a7c82 */ /* 0x000fe20008000000 */
[----:B------:R4:W-:Y:S01]  /*2050*/  UTMALDG.3D.2CTA [UR16], [UR32], desc[UR28] ;  /* 0x00001c10200075b4 */ /* 0x0009e20008211000 */
[----:B------:R-:W-:Y:S01]  /*2060*/  UIADD3 UR23, UPT, UPT, UR23, 0x1, URZ ;  /* 0x0000000117177890 */ /* 0x000fe2000fffe0ff */
[----:B------:R-:W-:-:S03]  /*2070*/  UMOV UR27, UR13 ;  /* 0x0000000d001b7c82 */ /* 0x000fc60008000000 */
[----:B------:R-:W-:Y:S01]  /*2080*/  UISETP.NE.AND UP0, UPT, UR23, UR26, UPT ;  /* 0x0000001a1700728c */ /* 0x000fe2000bf05270 */
[----:B------:R4:W-:Y:S08]  /*2090*/  UTMALDG.3D.2CTA [UR8], [UR30], desc[UR28] ;  /* 0x00001c081e0075b4 */ /* 0x0009f00008211000 */
[----:B----4-:R-:W-:Y:S05]  /*20a0*/  BRA.U UP0, `(.L_x_39) ;  /* 0xfffffffd00487547 */ /* 0x010fea000b83ffff */
.L_x_33:
[C---:B-1----:R-:W-:Y:S01]  /*20b0*/  LEA R2, R16.reuse, UR4, 0x3 ;  /* 0x0000000410027c11 */ /* 0x042fe2000f8e18ff */
[----:B------:R-:W-:Y:S01]  /*20c0*/  NOP ;  /* 0x0000000000007918 */ /* 0x000fe20000000000 */
[----:B--2---:R-:W-:Y:S02]  /*20d0*/  SHF.L.U32 R3, R13, 0x1f, RZ ;  /* 0x0000001f0d037819 */ /* 0x004fe400000006ff */
[----:B------:R-:W-:Y:S02]  /*20e0*/  LEA R4, R16, UR4, 0x4 ;  /* 0x0000000410047c11 */ /* 0x000fe4000f8e20ff */
[----:B------:R-:W1:Y:S02]  /*20f0*/  SYNCS.PHASECHK.TRANS64.TRYWAIT P0, [R2+URZ+0xe0], R3 ;  /* 0x0000e003020075a7 */ /* 0x000e6400080011ff */
[----:B-1----:R-:W-:Y:S05]  /*2100*/  @!P0 BRA `(.L_x_40) ;  /* 0x00000060001c8947 */ /* 0x002fea0003800000 */
.L_x_143:
[----:B------:R-:W2:Y:S01]  /*2110*/  LDS.128 R4, [R4+0x170] ;  /* 0x0001700004047984 */ /* 0x000ea20000000c00 */
[----:B------:R-:W-:Y:S01]  /*2120*/  ISETP.GE.AND P0, PT, R40, 0x1, PT ;  /* 0x000000012800780c */ /* 0x000fe20003f06270 */
[----:B-1----:R-:W-:Y:S01]  /*2130*/  VIADD R2, R2, 0xf0 ;  /* 0x000000f002027836 */ /* 0x002fe20000000000 */
[----:B------:R-:W-:Y:S01]  /*2140*/  @!PT LDS RZ, [RZ] ;  /* 0x00000000fffff984 */ /* 0x000fe20000000800 */
[----:B------:R-:W-:Y:S01]  /*2150*/  @!PT LDS RZ, [RZ] ;  /* 0x00000000fffff984 */ /* 0x000fe20000000800 */
[----:B------:R-:W-:Y:S01]  /*2160*/  @!PT LDS RZ, [RZ] ;  /* 0x00000000fffff984 */ /* 0x000fe20000000800 */
[----:B------:R-:W-:Y:S01]  /*2170*/  @!PT LDS RZ, [RZ] ;  /* 0x00000000fffff984 */ /* 0x000fe20000000800 */
[----:B------:R1:W-:Y:S06]  /*2180*/  MEMBAR.ALL.CTA ;  /* 0x0000000000007992 */ /* 0x0003ec0000008000 */
[----:B-1----:R-:W1:Y:S01]  /*2190*/  FENCE.VIEW.ASYNC.S ;  /* 0x00000000000073c6 */ /* 0x002e620000000000 */
[----:B------:R-:W-:-:S04]  /*21a0*/  PRMT R2, RZ, 0x654, R2 ;  /* 0x00000654ff027816 */ /* 0x000fc80000000002 */
[----:B-1----:R1:W-:Y:S01]  /*21b0*/  SYNCS.ARRIVE.TRANS64.RED.A1T0 RZ, [R2+URZ], RZ ;  /* 0x000000ff02ff79a7 */ /* 0x0023e200081004ff */
[----:B--2---:R-:W-:-:S13]  /*21c0*/  LOP3.LUT P2, RZ, R6, 0x1, RZ, 0xc0, !PT ;  /* 0x0000000106ff7812 */ /* 0x004fda000784c0ff */
[----:B------:R-:W-:Y:S01]  /*21d0*/  @P2 SHF.R.U32.HI R3, RZ, 0x10, R5 ;  /* 0x00000010ff032819 */ /* 0x000fe20000011605 */
[----:B------:R-:W-:Y:S01]  /*21e0*/  VOTEU.ANY UP0, P2 ;  /* 0x0000000000ff7886 */ /* 0x000fe20001000100 */
[----:B------:R-:W-:Y:S02]  /*21f0*/  @P2 MOV R10, R4 ;  /* 0x00000004000a2202 */ /* 0x000fe40000000f00 */
[----:B------:R-:W-:Y:S02]  /*2200*/  @P2 R2UR.BROADCAST UR8, R3 ;  /* 0x00000000030822ca */ /* 0x000fe400008e0000 */
[----:B------:R-:W-:-:S11]  /*2210*/  @P2 LOP3.LUT R9, R5, 0xffff, RZ, 0xc0, !PT ;  /* 0x0000ffff05092812 */ /* 0x000fd600078ec0ff */
[----:B------:R-:W-:Y:S01]  /*2220*/  @UP0 UMOV UR36, UR8 ;  /* 0x0000000800240c82 */ /* 0x000fe20008000000 */
[----:B-1----:R-:W-:Y:S05]  /*2230*/  @!P0 BRA `(.L_x_41) ;  /* 0x0000000000b88947 */ /* 0x002fea0003800000 */
[----:B------:R-:W3:Y:S01]  /*2240*/  LDC.64 R4, c[0x0][0xb18] ;  /* 0x0002c600ff047b82 */ /* 0x000ee20000000a00 */
[----:B------:R-:W-:-:S07]  /*2250*/  ISETP.NE.AND P3, PT, R40, 0x1, PT ;  /* 0x000000012800780c */ /* 0x000fce0003f65270 */
[----:B------:R-:W1:Y:S08]  /*2260*/  LDC.64 R6, c[0x0][0xb10] ;  /* 0x0002c400ff067b82 */ /* 0x000e700000000a00 */
[----:B------:R-:W2:Y:S08]  /*2270*/  LDC R14, c[0x0][0xb20] ;  /* 0x0002c800ff0e7b82 */ /* 0x000eb00000000800 */
[----:B------:R-:W4:Y:S01]  /*2280*/  LDC R15, c[0x0][0xb0c] ;  /* 0x0002c300ff0f7b82 */ /* 0x000f220000000800 */
[----:B---3--:R-:W-:Y:S01]  /*2290*/  IMAD.HI.U32 R21, R0, R5, RZ ;  /* 0x0000000500157227 */ /* 0x008fe200078e00ff */
[----:B------:R-:W-:-:S03]  /*22a0*/  ISETP.NE.AND P0, PT, R4, 0x1, PT ;  /* 0x000000010400780c */ /* 0x000fc60003f05270 */
[----:B------:R-:W-:-:S03]  /*22b0*/  IMAD.HI.U32 R5, R9, R5, RZ ;  /* 0x0000000509057227 */ /* 0x000fc600078e00ff */
[----:B------:R-:W3:Y:S01]  /*22c0*/  LDC.64 R2, c[0x0][0xb28] ;  /* 0x0002ca00ff027b82 */ /* 0x000ee20000000a00 */
[----:B-1----:R-:W-:-:S04]  /*22d0*/  IMAD.HI.U32 R22, R8, R6, RZ ;  /* 0x0000000608167227 */ /* 0x002fc800078e00ff */
[----:B------:R-:W-:Y:S01]  /*22e0*/  IMAD.HI.U32 R23, R10, R6, RZ ;  /* 0x000000060a177227 */ /* 0x000fe200078e00ff */
[----:B------:R-:W-:Y:S02]  /*22f0*/  SHF.R.U32.HI R22, RZ, R7, R22 ;  /* 0x00000007ff167219 */ /* 0x000fe40000011616 */
[-C--:B--2---:R-:W-:Y:S02]  /*2300*/  SHF.R.U32.HI R21, RZ, R14.reuse, R21 ;  /* 0x0000000eff157219 */ /* 0x084fe40000011615 */
[----:B------:R-:W-:Y:S02]  /*2310*/  SHF.R.U32.HI R5, RZ, R14, R5 ;  /* 0x0000000eff057219 */ /* 0x000fe40000011605 */
[----:B------:R-:W-:Y:S02]  /*2320*/  SEL R21, R0, R21, !P0 ;  /* 0x0000001500157207 */ /* 0x000fe40004000000 */
[----:B------:R-:W-:Y:S02]  /*2330*/  SHF.R.U32.HI R23, RZ, R7, R23 ;  /* 0x00000007ff177219 */ /* 0x000fe40000011617 */
[----:B----4-:R-:W-:-:S02]  /*2340*/  ISETP.NE.AND P1, PT, R15, 0x1, PT ;  /* 0x000000010f00780c */ /* 0x010fc40003f25270 */
[----:B------:R-:W-:Y:S02]  /*2350*/  SEL R5, R9, R5, !P0 ;  /* 0x0000000509057207 */ /* 0x000fe40004000000 */
[----:B------:R-:W-:Y:S02]  /*2360*/  SEL R22, R8, R22, !P1 ;  /* 0x0000001608167207 */ /* 0x000fe40004800000 */
[----:B------:R-:W-:Y:S01]  /*2370*/  SEL R23, R10, R23, !P1 ;  /* 0x000000170a177207 */ /* 0x000fe20004800000 */
[----:B---3--:R-:W-:-:S04]  /*2380*/  IMAD.HI.U32 R20, R21, R2, RZ ;  /* 0x0000000215147227 */ /* 0x008fc800078e00ff */
        /* <DEDUP_REMOVED lines=10> */
[----:B------:R-:W-:-:S04]  /*2430*/  @!P0 IMAD.HI.U32 R7, R23, R2, RZ ;  /* 0x0000000217078227 */ /* 0x000fc800078e00ff */
[----:B------:R-:W-:Y:S01]  /*2440*/  IMAD.MOV R2, RZ, RZ, -R6 ;  /* 0x000000ffff027224 */ /* 0x000fe200078e0a06 */
[----:B------:R-:W-:Y:S02]  /*2450*/  @!P0 SHF.R.U32.HI R3, RZ, R3, R7 ;  /* 0x00000003ff038219 */ /* 0x000fe40000011607 */
[----:B------:R-:W-:Y:S01]  /*2460*/  IADD3 R7, PT, PT, -R5, RZ, RZ ;  /* 0x000000ff05077210 */ /* 0x000fe20007ffe1ff */
[----:B------:R-:W-:Y:S01]  /*2470*/  IMAD R2, R40, R2, R5 ;  /* 0x0000000228027224 */ /* 0x000fe200078e0205 */
        /* <DEDUP_REMOVED lines=10> */
.L_x_41:
[----:B------:R-:W1:Y:S02]  /*2520*/  LDCU UR8, c[0x0][0xb30] ;  /* 0x00016600ff0877ac */ /* 0x000e640008000800 */
[----:B-1----:R-:W-:-:S09]  /*2530*/  UISETP.NE.AND UP0, UPT, UR8, 0x1, UPT ;  /* 0x000000010800788c */ /* 0x002fd2000bf05270 */
[----:B------:R-:W-:Y:S05]  /*2540*/  BRA.U UP0, `(.L_x_42) ;  /* 0x0000000100407547 */ /* 0x000fea000b800000 */
[----:B------:R-:W1:Y:S08]  /*2550*/  LDC.64 R4, c[0x0][0xb10] ;  /* 0x0002c400ff047b82 */ /* 0x000e700000000a00 */
[----:B------:R-:W2:Y:S08]  /*2560*/  LDC.64 R2, c[0x0][0xb18] ;  /* 0x0002c600ff027b82 */ /* 0x000eb00000000a00 */
[----:B------:R-:W4:Y:S08]  /*2570*/  LDC R6, c[0x0][0xb20] ;  /* 0x0002c800ff067b82 */ /* 0x000f300000000800 */
[----:B------:R-:W3:Y:S01]  /*2580*/  LDC R7, c[0x0][0xb0c] ;  /* 0x0002c300ff077b82 */ /* 0x000ee20000000800 */
[----:B-1----:R-:W-:-:S05]  /*2590*/  IMAD.HI.U32 R4, R10, R4, RZ ;  /* 0x000000040a047227 */ /* 0x002fca00078e00ff */
[----:B------:R-:W-:Y:S01]  /*25a0*/  SHF.R.U32.HI R4, RZ, R5, R4 ;  /* 0x00000005ff047219 */ /* 0x000fe20000011604 */
[----:B--2---:R-:W-:Y:S01]  /*25b0*/  IMAD.HI.U32 R3, R9, R3, RZ ;  /* 0x0000000309037227 */ /* 0x004fe200078e00ff */
[----:B------:R-:W-:-:S04]  /*25c0*/  ISETP.NE.AND P0, PT, R2, 0x1, PT ;  /* 0x000000010200780c */ /* 0x000fc80003f05270 */
[----:B----4-:R-:W-:-:S04]  /*25d0*/  SHF.R.U32.HI R3, RZ, R6, R3 ;  /* 0x00000006ff037219 */ /* 0x010fc80000011603 */
[----:B------:R-:W-:Y:S02]  /*25e0*/  SEL R3, R9, R3, !P0 ;  /* 0x0000000309037207 */ /* 0x000fe40004000000 */
[----:B---3--:R-:W-:-:S04]  /*25f0*/  ISETP.NE.AND P1, PT, R7, 0x1, PT ;  /* 0x000000010700780c */ /* 0x008fc80003f25270 */
[----:B------:R-:W-:-:S05]  /*2600*/  SEL R4, R10, R4, !P1 ;  /* 0x000000040a047207 */ /* 0x000fca0004800000 */
[----:B------:R-:W-:Y:S02]  /*2610*/  IMAD.IADD R5, R3, 0x1, -R4 ;  /* 0x0000000103057824 */ /* 0x000fe400078e0a04 */
[----:B------:R-:W-:Y:S02]  /*2620*/  IMAD.IADD R3, R4, 0x1, -R3 ;  /* 0x0000000104037824 */ /* 0x000fe400078e0a03 */
[----:B------:R-:W-:Y:S02]  /*2630*/  IMAD R10, R5, R7, R10 ;  /* 0x00000007050a7224 */ /* 0x000fe400078e020a */
[----:B------:R-:W-:-:S07]  /*2640*/  IMAD R9, R3, R2, R9 ;  /* 0x0000000203097224 */ /* 0x000fce00078e0209 */
.L_x_42:
[----:B------:R-:W-:Y:S01]  /*2650*/  VIADD R16, R16, 0x1 ;  /* 0x0000000110107836 */ /* 0x000fe20000000000 */
[----:B------:R-:W-:Y:S01]  /*2660*/  PLOP3.LUT P1, PT, PT, PT, PT, 0x80, 0x8 ;  /* 0x000000000008781c */ /* 0x000fe20003f2f070 */
[----:B------:R-:W-:Y:S02]  /*2670*/  IMAD.IADD R14, R10, 0x1, R91 ;  /* 0x000000010a0e7824 */ /* 0x000fe400078e025b */
[----:B------:R-:W-:Y:S01]  /*2680*/  IMAD.IADD R15, R9, 0x1, R90 ;  /* 0x00000001090f7824 */ /* 0x000fe200078e025a */
[----:B------:R-:W-:-:S04]  /*2690*/  ISETP.NE.AND P0, PT, R16, 0x2, PT ;  /* 0x000000021000780c */ /* 0x000fc80003f05270 */
[----:B------:R-:W-:Y:S02]  /*26a0*/  SEL R2, RZ, 0x1, P0 ;  /* 0x00000001ff027807 */ /* 0x000fe40000000000 */
[----:B------:R-:W-:Y:S02]  /*26b0*/  SEL R16, R16, RZ, P0 ;  /* 0x000000ff10107207 */ /* 0x000fe40000000000 */
[----:B------:R-:W-:Y:S01]  /*26c0*/  LOP3.LUT R13, R13, R2, RZ, 0x3c, !PT ;  /* 0x000000020d0d7212 */ /* 0x000fe200078e3cff */
[----:B------:R-:W-:Y:S06]  /*26d0*/  @P2 BRA `(.L_x_43) ;  /* 0xfffffff000582947 */ /* 0x000fec000383ffff */
[----:B------:R-:W-:Y:S01]  /*26e0*/  UIADD3 UR4, UPT, UPT, UR4, 0x50, URZ ;  /* 0x0000005004047890 */ /* 0x000fe2000fffe0ff */
[----:B------:R-:W-:-:S03]  /*26f0*/  SHF.L.U32 R2, R17, 0x1f, RZ ;  /* 0x0000001f11027819 */ /* 0x000fc600000006ff */
[----:B------:R-:W-:-:S09]  /*2700*/  ULEA UR5, UR13, UR4, 0x3 ;  /* 0x000000040d057291 */ /* 0x000fd2000f8e18ff */
[----:B------:R-:W1:Y:S02]  /*2710*/  SYNCS.PHASECHK.TRANS64.TRYWAIT P0, [UR5], R2 ;  /* 0x00000002ff0075a7 */ /* 0x000e640008001105 */
[----:B-1----:R-:W-:Y:S05]  /*2720*/  @!P0 BRA `(.L_x_44) ;  /* 0x0000005800a88947 */ /* 0x002fea0003800000 */
.L_x_145:
[----:B------:R-:W-:-:S04]  /*2730*/  UIADD3 UR6, UPT, UPT, UR13, 0x1, URZ ;  /* 0x000000010d067890 */ /* 0x000fc8000fffe0ff */
[----:B------:R-:W-:-:S04]  /*2740*/  UISETP.NE.AND UP0, UPT, UR6, 0xa, UPT ;  /* 0x0000000a0600788c */ /* 0x000fc8000bf05270 */
[----:B------:R-:W-:Y:S02]  /*2750*/  USEL UR7, URZ, 0x1, UP0 ;  /* 0x00000001ff077887 */ /* 0x000fe40008000000 */
[----:B------:R-:W-:-:S04]  /*2760*/  USEL UR6, UR6, URZ, UP0 ;  /* 0x000000ff06067287 */ /* 0x000fc80008000000 */
[----:B------:R-:W-:Y:S01]  /*2770*/  ULEA UR5, UR6, UR4, 0x3 ;  /* 0x0000000406057291 */ /* 0x000fe2000f8e18ff */
[----:B-1----:R-:W-:-:S04]  /*2780*/  LOP3.LUT R2, R17, UR7, RZ, 0x3c, !PT ;  /* 0x0000000711027c12 */ /* 0x002fc8000f8e3cff */
[----:B------:R-:W-:-:S04]  /*2790*/  SHF.L.U32 R3, R2, 0x1f, RZ ;  /* 0x0000001f02037819 */ /* 0x000fc800000006ff */
[----:B------:R-:W1:Y:S02]  /*27a0*/  SYNCS.PHASECHK.TRANS64.TRYWAIT P0, [UR5], R3 ;  /* 0x00000003ff0075a7 */ /* 0x000e640008001105 */
[----:B-1----:R-:W-:Y:S05]  /*27b0*/  @!P0 BRA `(.L_x_45) ;  /* 0x00000058009c8947 */ /* 0x002fea0003800000 */
.L_x_147:
[----:B------:R-:W-:-:S04]  /*27c0*/  UIADD3 UR6, UPT, UPT, UR6, 0x1, URZ ;  /* 0x0000000106067890 */ /* 0x000fc8000fffe0ff */
[----:B------:R-:W-:-:S04]  /*27d0*/  UISETP.NE.AND UP0, UPT, UR6, 0xa, UPT ;  /* 0x0000000a0600788c */ /* 0x000fc8000bf05270 */
[----:B------:R-:W-:Y:S02]  /*27e0*/  USEL UR7, URZ, 0x1, UP0 ;  /* 0x00000001ff077887 */ /* 0x000fe40008000000 */
[----:B------:R-:W-:-:S04]  /*27f0*/  USEL UR6, UR6, URZ, UP0 ;  /* 0x000000ff06067287 */ /* 0x000fc80008000000 */
[----:B------:R-:W-:Y:S01]  /*2800*/  ULEA UR5, UR6, UR4, 0x3 ;  /* 0x0000000406057291 */ /* 0x000fe2000f8e18ff */
[----:B------:R-:W-:-:S04]  /*2810*/  LOP3.LUT R2, R2, UR7, RZ, 0x3c, !PT ;  /* 0x0000000702027c12 */ /* 0x000fc8000f8e3cff */
[----:B-1----:R-:W-:-:S04]  /*2820*/  SHF.L.U32 R3, R2, 0x1f, RZ ;  /* 0x0000001f02037819 */ /* 0x002fc800000006ff */
[----:B------:R-:W1:Y:S02]  /*2830*/  SYNCS.PHASECHK.TRANS64.TRYWAIT P0, [UR5], R3 ;  /* 0x00000003ff0075a7 */ /* 0x000e640008001105 */
[----:B-1----:R-:W-:Y:S05]  /*2840*/  @!P0 BRA `(.L_x_46) ;  /* 0x0000005800908947 */ /* 0x002fea0003800000 */
.L_x_149:
        /* <DEDUP_REMOVED lines=9> */
.L_x_151:
        /* <DEDUP_REMOVED lines=9> */
.L_x_153:
        /* <DEDUP_REMOVED lines=9> */
.L_x_155:
        /* <DEDUP_REMOVED lines=9> */
.L_x_157:
        /* <DEDUP_REMOVED lines=9> */
.L_x_159:
        /* <DEDUP_REMOVED lines=9> */
.L_x_161:
[----:B------:R-:W-:-:S04]  /*2bb0*/  UIADD3 UR6, UPT, UPT, UR6, 0x1, URZ ;  /* 0x0000000106067890 */ /* 0x000fc8000fffe0ff */
[----:B------:R-:W-:-:S04]  /*2bc0*/  UISETP.NE.AND UP0, UPT, UR6, 0xa, UPT ;  /* 0x0000000a0600788c */ /* 0x000fc8000bf05270 */
[----:B------:R-:W-:Y:S02]  /*2bd0*/  USEL UR5, URZ, 0x1, UP0 ;  /* 0x00000001ff057887 */ /* 0x000fe40008000000 */
[----:B------:R-:W-:-:S04]  /*2be0*/  USEL UR6, UR6, URZ, UP0 ;  /* 0x000000ff06067287 */ /* 0x000fc80008000000 */
[----:B------:R-:W-:Y:S01]  /*2bf0*/  ULEA UR6, UR6, UR4, 0x3 ;  /* 0x0000000406067291 */ /* 0x000fe2000f8e18ff */
[----:B------:R-:W-:-:S04]  /*2c00*/  LOP3.LUT R2, R2, UR5, RZ, 0x3c, !PT ;  /* 0x0000000502027c12 */ /* 0x000fc8000f8e3cff */
[----:B------:R-:W-:Y:S01]  /*2c10*/  SHF.L.U32 R2, R2, 0x1f, RZ ;  /* 0x0000001f02027819 */ /* 0x000fe200000006ff */
[----:B-1-3--:R-:W-:-:S07]  /*2c20*/  IMAD.U32 R0, RZ, RZ, UR6 ;  /* 0x00000006ff007e24 */ /* 0x00afce000f8e00ff */
.L_x_53:
[----:B-1----:R1:W2:Y:S02]  /*2c30*/  SYNCS.PHASECHK.TRANS64.TRYWAIT P0, [R0+URZ], R2 ;  /* 0x00000002000075a7 */ /* 0x0022a400080011ff */
[----:B--2---:R-:W-:Y:S05]  /*2c40*/  @!P0 NANOSLEEP.SYNCS 0x989680 ;  /* 0x009896800000895d */ /* 0x004fea0003900000 */
[----:B------:R-:W2:Y:S02]  /*2c50*/  @!P0 SYNCS.PHASECHK.TRANS64 P0, [R0+URZ], R2 ;  /* 0x00000002000085a7 */ /* 0x000ea400080010ff */
[----:B--2---:R-:W-:Y:S05]  /*2c60*/  @P0 EXIT ;  /* 0x000000000000094d */ /* 0x004fea0003800000 */
[----:B------:R-:W-:Y:S05]  /*2c70*/  BRA `(.L_x_53) ;  /* 0xfffffffc00ec7947 */ /* 0x000fea000383ffff */
.L_x_23:
[----:B------:R-:W-:-:S04]  /*2c80*/  UISETP.NE.AND UP1, UPT, UR37, URZ, UPT ;  /* 0x000000ff2500728c */ /* 0x000fc8000bf25270 */
[----:B------:R-:W-:-:S09]  /*2c90*/  UISETP.NE.OR UP1, UPT, UR10, 0x1, UP1 ;  /* 0x000000010a00788c */ /* 0x000fd20008f25670 */
[----:B------:R-:W-:Y:S05]  /*2ca0*/  BRA.U UP1, `(.L_x_54) ;  /* 0x00000005014c7547 */ /* 0x000fea000b800000 */
[----:B------:R-:W-:Y:S01]  /*2cb0*/  HFMA2 R11, -RZ, RZ, 0, 0 ;  /* 0x00000000ff0b7431 */ /* 0x000fe200000001ff */
[----:B------:R-:W-:Y:S01]  /*2cc0*/  ISETP.GE.U32.AND P2, PT, R10, 0x2, PT ;  /* 0x000000020a00780c */ /* 0x000fe20003f46070 */
[----:B------:R-:W-:Y:S01]  /*2cd0*/  IMAD.MOV.U32 R12, RZ, RZ, 0x1 ;  /* 0x00000001ff0c7424 */ /* 0x000fe200078e00ff */
[----:B------:R-:W-:Y:S01]  /*2ce0*/  CS2R R8, SRZ ;  /* 0x0000000000087805 */ /* 0x000fe2000001ff00 */
[----:B------:R-:W-:Y:S01]  /*2cf0*/  IMAD.MOV.U32 R3, RZ, RZ, RZ ;  /* 0x000000ffff037224 */ /* 0x000fe200078e00ff */
[----:B------:R-:W-:Y:S01]  /*2d00*/  UMOV UR4, 0x400 ;  /* 0x0000040000047882 */ /* 0x000fe20000000000 */
[----:B------:R-:W-:Y:S01]  /*2d10*/  UMOV UR6, URZ ;  /* 0x000000ff00067c82 */ /* 0x000fe20008000000 */
[----:B------:R-:W-:-:S12]  /*2d20*/  ULEA UR37, UR37, UR4, 0x18 ;  /* 0x0000000425257291 */ /* 0x000fd8000f8ec0ff */
.L_x_58:
[----:B------:R-:W-:Y:S02]  /*2d30*/  LEA R0, R3, UR37, 0x3 ;  /* 0x0000002503007c11 */ /* 0x000fe4000f8e18ff */
[----:B------:R-:W-:-:S03]  /*2d40*/  SHF.L.U32 R4, R8, 0x1f, RZ ;  /* 0x0000001f08047819 */ /* 0x000fc600000006ff */
[----:B------:R-:W-:Y:S01]  /*2d50*/  VIADD R5, R0, 0x150 ;  /* 0x0000015000057836 */ /* 0x000fe20000000000 */
[----:B------:R-:W1:Y:S02]  /*2d60*/  SYNCS.PHASECHK.TRANS64.TRYWAIT P0, [R0+URZ+0x140], R4 ;  /* 0x00014004000075a7 */ /* 0x000e6400080011ff */
[----:B-1----:R-:W-:Y:S05]  /*2d70*/  @!P0 BRA `(.L_x_55) ;  /* 0x0000005400ec8947 */ /* 0x002fea0003800000 */
.L_x_162:
[----:B------:R-:W-:Y:S01]  /*2d80*/  ULEA UR5, UR6, UR37, 0x3 ;  /* 0x0000002506057291 */ /* 0x000fe2000f8e18ff */
[----:B-1----:R-:W-:Y:S01]  /*2d90*/  PRMT R0, RZ, 0x654, R5 ;  /* 0x00000654ff007816 */ /* 0x002fe20000000005 */
[----:B------:R-:W-:Y:S01]  /*2da0*/  @!P2 IMAD.MOV.U32 R4, RZ, RZ, 0x10 ;  /* 0x00000010ff04a424 */ /* 0x000fe200078e00ff */
[----:B------:R-:W-:Y:S01]  /*2db0*/  SHF.L.U32 R5, R12, 0x1f, RZ ;  /* 0x0000001f0c057819 */ /* 0x000fe200000006ff */
[----:B------:R-:W-:Y:S01]  /*2dc0*/  UIADD3 UR4, UPT, UPT, UR5, 0xe0, URZ ;  /* 0x000000e005047890 */ /* 0x000fe2000fffe0ff */
[----:B------:R1:W-:Y:S05]  /*2dd0*/  SYNCS.ARRIVE.TRANS64.RED.A1T0 RZ, [R0+URZ], RZ ;  /* 0x000000ff00ff79a7 */ /* 0x0003ea00081004ff */
[----:B------:R-:W-:Y:S01]  /*2de0*/  IMAD.U32 R6, RZ, RZ, UR4 ;  /* 0x00000004ff067e24 */ /* 0x000fe2000f8e00ff */
[----:B------:R-:W2:Y:S04]  /*2df0*/  SYNCS.PHASECHK.TRANS64.TRYWAIT P0, [UR5+0xf0], R5 ;  /* 0x0000f005ff0075a7 */ /* 0x000ea80008001105 */
[----:B------:R-:W-:Y:S01]  /*2e00*/  PRMT R6, R10, 0x654, R6 ;  /* 0x000006540a067816 */ /* 0x000fe20000000006 */
[----:B-12---:R-:W-:Y:S06]  /*2e10*/  @!P0 BRA `(.L_x_56) ;  /* 0x0000005400d88947 */ /* 0x006fec0003800000 */
.L_x_164:
[----:B------:R-:W-:Y:S01]  /*2e20*/  ULEA UR4, UR6, UR37, 0x4 ;  /* 0x0000002506047291 */ /* 0x000fe2000f8e20ff */
[----:B------:R-:W-:Y:S01]  /*2e30*/  SEL R2, R6, R2, !P2 ;  /* 0x0000000206027207 */ /* 0x000fe20005000000 */
[----:B------:R-:W-:Y:S01]  /*2e40*/  UIADD3 UR5, UPT, UPT, UR5, 0xe0, URZ ;  /* 0x000000e005057890 */ /* 0x000fe2000fffe0ff */
[----:B-1----:R-:W-:Y:S01]  /*2e50*/  LEA R0, R11, UR37, 0x3 ;  /* 0x000000250b007c11 */ /* 0x002fe2000f8e18ff */
[----:B------:R-:W-:Y:S01]  /*2e60*/  UIADD3 UR4, UPT, UPT, UR4, 0x170, URZ ;  /* 0x0000017004047890 */ /* 0x000fe2000fffe0ff */
[----:B------:R1:W-:Y:S01]  /*2e70*/  @!P2 SYNCS.ARRIVE.TRANS64.RED RZ, [R2+URZ], R4 ;  /* 0x0000000402ffa9a7 */ /* 0x0003e200080004ff */
[----:B------:R-:W-:Y:S01]  /*2e80*/  UIADD3 UR6, UPT, UPT, UR6, 0x1, URZ ;  /* 0x0000000106067890 */ /* 0x000fe2000fffe0ff */
[----:B------:R-:W-:-:S03]  /*2e90*/  VIADD R3, R3, 0x1 ;  /* 0x0000000103037836 */ /* 0x000fc60000000000 */
[----:B------:R-:W-:Y:S02]  /*2ea0*/  UISETP.NE.AND UP0, UPT, UR6, 0x2, UPT ;  /* 0x000000020600788c */ /* 0x000fe4000bf05270 */
[----:B------:R-:W-:Y:S01]  /*2eb0*/  ISETP.NE.AND P0, PT, R3, 0x2, PT ;  /* 0x000000020300780c */ /* 0x000fe20003f05270 */
[----:B------:R-:W-:Y:S06]  /*2ec0*/  UGETNEXTWORKID.BROADCAST [UR4], [UR5] ;  /* 0x00000000040073ca */ /* 0x000fec0008000100 */
[----:B------:R-:W-:Y:S02]  /*2ed0*/  USEL UR4, URZ, 0x1, UP0 ;  /* 0x00000001ff047887 */ /* 0x000fe40008000000 */
[----:B------:R-:W-:-:S04]  /*2ee0*/  USEL UR6, UR6, URZ, UP0 ;  /* 0x000000ff06067287 */ /* 0x000fc80008000000 */
[----:B------:R-:W-:Y:S02]  /*2ef0*/  LOP3.LUT R12, R12, UR4, RZ, 0x3c, !PT ;  /* 0x000000040c0c7c12 */ /* 0x000fe4000f8e3cff */
[----:B-1----:R-:W-:-:S04]  /*2f00*/  SHF.L.U32 R4, R9, 0x1f, RZ ;  /* 0x0000001f09047819 */ /* 0x002fc800000006ff */
[----:B------:R-:W1:Y:S02]  /*2f10*/  SYNCS.PHASECHK.TRANS64.TRYWAIT P1, [R0+URZ+0xe0], R4 ;  /* 0x0000e004000075a7 */ /* 0x000e6400080211ff */
[----:B-1----:R-:W-:Y:S05]  /*2f20*/  @!P1 BRA `(.L_x_57) ;  /* 0x0000005400ac9947 */ /* 0x002fea0003800000 */
.L_x_165:
[----:B-1----:R-:W-:Y:S01]  /*2f30*/  LEA R4, R11, UR37, 0x4 ;  /* 0x000000250b047c11 */ /* 0x002fe2000f8e20ff */
[----:B------:R-:W-:Y:S01]  /*2f40*/  VIADD R0, R0, 0xf0 ;  /* 0x000000f000007836 */ /* 0x000fe20000000000 */
[----:B------:R-:W-:Y:S01]  /*2f50*/  SEL R3, R3, RZ, P0 ;  /* 0x000000ff03037207 */ /* 0x000fe20000000000 */
[----:B------:R-:W-:-:S03]  /*2f60*/  VIADD R11, R11, 0x1 ;  /* 0x000000010b0b7836 */ /* 0x000fc60000000000 */
[----:B------:R-:W1:Y:S01]  /*2f70*/  LDS.128 R4, [R4+0x170] ;  /* 0x0001700004047984 */ /* 0x000e620000000c00 */
[----:B------:R-:W-:Y:S02]  /*2f80*/  PRMT R0, RZ, 0x654, R0 ;  /* 0x00000654ff007816 */ /* 0x000fe40000000000 */
[C---:B------:R-:W-:Y:S01]  /*2f90*/  ISETP.NE.AND P1, PT, R11.reuse, 0x2, PT ;  /* 0x000000020b00780c */ /* 0x040fe20003f25270 */
[----:B------:R-:W-:Y:S01]  /*2fa0*/  @!PT LDS RZ, [RZ] ;  /* 0x00000000fffff984 */ /* 0x000fe20000000800 */
[----:B------:R-:W-:Y:S01]  /*2fb0*/  @!PT LDS RZ, [RZ] ;  /* 0x00000000fffff984 */ /* 0x000fe20000000800 */
[----:B------:R-:W-:Y:S01]  /*2fc0*/  @!PT LDS RZ, [RZ] ;  /* 0x00000000fffff984 */ /* 0x000fe20000000800 */
[----:B------:R-:W-:Y:S01]  /*2fd0*/  @!PT LDS RZ, [RZ] ;  /* 0x00000000fffff984 */ /* 0x000fe20000000800 */
[----:B------:R2:W-:Y:S06]  /*2fe0*/  MEMBAR.ALL.CTA ;  /* 0x0000000000007992 */ /* 0x0005ec0000008000 */
[----:B--2---:R-:W2:Y:S01]  /*2ff0*/  FENCE.VIEW.ASYNC.S ;  /* 0x00000000000073c6 */ /* 0x004ea20000000000 */
[----:B------:R-:W-:Y:S01]  /*3000*/  SEL R11, R11, RZ, P1 ;  /* 0x000000ff0b0b7207 */ /* 0x000fe20000800000 */
[----:B--2---:R2:W-:Y:S01]  /*3010*/  SYNCS.ARRIVE.TRANS64.RED.A1T0 RZ, [R0+URZ], RZ ;  /* 0x000000ff00ff79a7 */ /* 0x0045e200081004ff */
[----:B-1----:R-:W-:-:S02]  /*3020*/  LOP3.LUT P3, RZ, R6, 0x1, RZ, 0xc0, !PT ;  /* 0x0000000106ff7812 */ /* 0x002fc4000786c0ff */
[----:B------:R-:W-:-:S04]  /*3030*/  SEL R4, RZ, 0x1, P1 ;  /* 0x00000001ff047807 */ /* 0x000fc80000800000 */
[----:B------:R-:W-:Y:S02]  /*3040*/  LOP3.LUT R9, R9, R4, RZ, 0x3c, !PT ;  /* 0x0000000409097212 */ /* 0x000fe400078e3cff */
[----:B--2---:R-:W-:-:S04]  /*3050*/  SEL R0, RZ, 0x1, P0 ;  /* 0x00000001ff007807 */ /* 0x004fc80000000000 */
[----:B------:R-:W-:Y:S01]  /*3060*/  LOP3.LUT R8, R8, R0, RZ, 0x3c, !PT ;  /* 0x0000000008087212 */ /* 0x000fe200078e3cff */
[----:B------:R-:W-:Y:S06]  /*3070*/  @P3 BRA `(.L_x_58) ;  /* 0xfffffffc002c3947 */ /* 0x000fec000383ffff */
[----:B------:R-:W-:Y:S01]  /*3080*/  ULEA UR5, UR6, UR37, 0x3 ;  /* 0x0000002506057291 */ /* 0x000fe2000f8e18ff */
[----:B------:R-:W-:-:S08]  /*3090*/  SHF.L.U32 R2, R12, 0x1f, RZ ;  /* 0x0000001f0c027819 */ /* 0x000fd000000006ff */
[----:B------:R-:W1:Y:S02]  /*30a0*/  SYNCS.PHASECHK.TRANS64 P0, [UR5+0xf0], R2 ;  /* 0x0000f002ff0075a7 */ /* 0x000e640008001005 */
[----:B-1----:R-:W-:Y:S05]  /*30b0*/  @P0 BRA `(.L_x_59) ;  /* 0x0000000000080947 */ /* 0x002fea0003800000 */
[----:B------:R-:W1:Y:S02]  /*30c0*/  SYNCS.PHASECHK.TRANS64.TRYWAIT P0, [UR5+0xf0], R2 ;  /* 0x0000f002ff0075a7 */ /* 0x000e640008001105 */
[----:B-1----:R-:W-:Y:S05]  /*30d0*/  @!P0 BRA `(.L_x_60) ;  /* 0x0000005400548947 */ /* 0x002fea0003800000 */
.L_x_59:
[----:B------:R-:W-:-:S04]  /*30e0*/  UIADD3 UR4, UPT, UPT, UR6, 0x1, URZ ;  /* 0x0000000106047890 */ /* 0x000fc8000fffe0ff */
[----:B------:R-:W-:-:S04]  /*30f0*/  UISETP.NE.AND UP0, UPT, UR4, 0x2, UPT ;  /* 0x000000020400788c */ /* 0x000fc8000bf05270 */
[----:B------:R-:W-:Y:S02]  /*3100*/  USEL UR7, URZ, 0x1, UP0 ;  /* 0x00000001ff077887 */ /* 0x000fe40008000000 */
[----:B------:R-:W-:-:S04]  /*3110*/  USEL UR4, UR4, URZ, UP0 ;  /* 0x000000ff04047287 */ /* 0x000fc80008000000 */
[----:B------:R-:W-:Y:S01]  /*3120*/  ULEA UR4, UR4, UR37, 0x3 ;  /* 0x0000002504047291 */ /* 0x000fe2000f8e18ff */
[----:B-1----:R-:W-:-:S04]  /*3130*/  LOP3.LUT R2, R12, UR7, RZ, 0x3c, !PT ;  /* 0x000000070c027c12 */ /* 0x002fc8000f8e3cff */
[----:B------:R-:W-:-:S04]  /*3140*/  SHF.L.U32 R0, R2, 0x1f, RZ ;  /* 0x0000001f02007819 */ /* 0x000fc800000006ff */
[----:B------:R-:W1:Y:S02]  /*3150*/  SYNCS.PHASECHK.TRANS64 P0, [UR4+0xf0], R0 ;  /* 0x0000f000ff0075a7 */ /* 0x000e640008001004 */
[----:B-1----:R-:W-:Y:S05]  /*3160*/  @P0 EXIT ;  /* 0x000000000000094d */ /* 0x002fea0003800000 */
[----:B------:R-:W-:Y:S02]  /*3170*/  SHF.L.U32 R2, R2, 0x1f, RZ ;  /* 0x0000001f02027819 */ /* 0x000fe400000006ff */
[----:B------:R-:W-:-:S07]  /*3180*/  MOV R0, UR4 ;  /* 0x0000000400007c02 */ /* 0x000fce0008000f00 */
.L_x_61:
[----:B-1----:R1:W2:Y:S02]  /*3190*/  SYNCS.PHASECHK.TRANS64.TRYWAIT P0, [R0+URZ+0xf0], R2 ;  /* 0x0000f002000075a7 */ /* 0x0022a400080011ff */
[----:B--2---:R-:W-:Y:S05]  /*31a0*/  @!P0 NANOSLEEP.SYNCS 0x989680 ;  /* 0x009896800000895d */ /* 0x004fea0003900000 */
[----:B------:R-:W2:Y:S02]  /*31b0*/  @!P0 SYNCS.PHASECHK.TRANS64 P0, [R0+URZ+0xf0], R2 ;  /* 0x0000f002000085a7 */ /* 0x000ea400080010ff */
[----:B--2---:R-:W-:Y:S05]  /*31c0*/  @P0 EXIT ;  /* 0x000000000000094d */ /* 0x004fea0003800000 */
[----:B------:R-:W-:Y:S05]  /*31d0*/  BRA `(.L_x_61) ;  /* 0xfffffffc00ec7947 */ /* 0x000fea000383ffff */
.L_x_54:
[----:B------:R-:W-:Y:S05]  /*31e0*/  BRA.U UP4, `(.L_x_62) ;  /* 0x0000001104d87547 */ /* 0x000fea000b800000 */
[----:B------:R-:W-:Y:S01]  /*31f0*/  UMOV UR6, 0x40 ;  /* 0x0000004000067882 */ /* 0x000fe20000000000 */
[----:B------:R-:W-:Y:S01]  /*3200*/  NOP ;  /* 0x0000000000007918 */ /* 0x000fe20000000000 */
[----:B------:R-:W-:Y:S01]  /*3210*/  ULEA UR6, UR37, UR6, 0x18 ;  /* 0x0000000625067291 */ /* 0x000fe2000f8ec0ff */
[----:B------:R-:W-:Y:S02]  /*3220*/  UMOV UR7, 0x400 ;  /* 0x0000040000077882 */ /* 0x000fe40000000000 */
[----:B------:R-:W-:-:S06]  /*3230*/  ULEA UR37, UR37, UR7, 0x18 ;  /* 0x0000000725257291 */ /* 0x000fcc000f8ec0ff */
[----:B------:R-:W1:Y:S02]  /*3240*/  LDS.U8 R2, [UR6+0x1c] ;  /* 0x00001c06ff027984 */ /* 0x000e640008000000 */
[----:B-1----:R-:W-:-:S13]  /*3250*/  ISETP.NE.AND P0, PT, R2, RZ, PT ;  /* 0x000000ff0200720c */ /* 0x002fda0003f05270 */
[----:B------:R-:W-:Y:S05]  /*3260*/  @P0 BRA `(.L_x_63) ;  /* 0x0000000400080947 */ /* 0x000fea0003800000 */
[----:B------:R-:W-:Y:S02]  /*3270*/  UISETP.NE.U32.AND UP0, UPT, UR5, 0x1, UPT ;  /* 0x000000010500788c */ /* 0x000fe4000bf05070 */
[----:B------:R-:W-:-:S07]  /*3280*/  UIADD3 UR8, UPT, UPT, UR6, 0x8, URZ ;  /* 0x0000000806087890 */ /* 0x000fce000fffe0ff */
[----:B------:R-:W-:Y:S05]  /*3290*/  BRA.U !UP0, `(.L_x_64) ;  /* 0x00000001089c7547 */ /* 0x000fea000b800000 */
[----:B------:R-:W-:Y:S01]  /*32a0*/  ELECT P0, URZ, PT ;  /* 0x0000000000ff782f */ /* 0x000fe20003800000 */
[----:B------:R-:W-:-:S12]  /*32b0*/  BSSY B0, `(.L_x_64) ;  /* 0x0000025000007945 */ /* 0x000fd80003800000 */
[----:B------:R-:W-:Y:S05]  /*32c0*/  @!P0 BRA `(.L_x_65) ;  /* 0x00000000008c8947 */ /* 0x000fea0003800000 */
[----:B------:R-:W-:-:S05]  /*32d0*/  UMOV UR7, 0x10 ;  /* 0x0000001000077882 */ /* 0x000fca0000000000 */
[----:B------:R-:W-:Y:S04]  /*32e0*/  DEPBAR.LE SB1, 0x36 ;  /* 0x00009d800000791a */ /* 0x000fe80000000000 */
[----:B------:R-:W1:Y:S02]  /*32f0*/  UTCATOMSWS.2CTA.FIND_AND_SET.ALIGN UP1, UR7, UR7 ;  /* 0x00000007000775e3 */ /* 0x000e640008220800 */
[----:B-1----:R-:W-:Y:S01]  /*3300*/  MOV R10, UR7 ;  /* 0x00000007000a7c02 */ /* 0x002fe20008000f00 */
[----:B------:R-:W-:Y:S06]  /*3310*/  BRA.U UP1, `(.L_x_66) ;  /* 0x0000000101187547 */ /* 0x000fec000b800000 */
.L_x_67:
[----:B------:R-:W-:Y:S05]  /*3320*/  NANOSLEEP 0x64 ;  /* 0x000000640000795d */ /* 0x000fea0003800000 */
[----:B------:R-:W-:-:S05]  /*3330*/  UMOV UR7, 0x10 ;  /* 0x0000001000077882 */ /* 0x000fca0000000000 */
[----:B------:R-:W-:Y:S04]  /*3340*/  DEPBAR.LE SB1, 0x36 ;  /* 0x00009d800000791a */ /* 0x000fe80000000000 */
[----:B------:R-:W1:Y:S02]  /*3350*/  UTCATOMSWS.2CTA.FIND_AND_SET.ALIGN UP1, UR7, UR7 ;  /* 0x00000007000775e3 */ /* 0x000e640008220800 */
[----:B-1----:R-:W-:Y:S01]  /*3360*/  MOV R10, UR7 ;  /* 0x00000007000a7c02 */ /* 0x002fe20008000f00 */
[----:B------:R-:W-:Y:S05]  /*3370*/  BRA.U !UP1, `(.L_x_67) ;  /* 0xfffffffd09e87547 */ /* 0x000fea000b83ffff */
.L_x_66:
[----:B------:R-:W1:Y:S01]  /*3380*/  LDS R5, [UR6+0x10] ;  /* 0x00001006ff057984 */ /* 0x000e620008000800 */
[----:B------:R-:W-:Y:S01]  /*3390*/  IMAD.U32 R3, RZ, RZ, UR37 ;  /* 0x00000025ff037e24 */ /* 0x000fe2000f8e00ff */
[----:B------:R-:W-:-:S03]  /*33a0*/  MOV R2, UR4 ;  /* 0x0000000400027c02 */ /* 0x000fc60008000f00 */
[----:B------:R-:W-:Y:S01]  /*33b0*/  VIADD R3, R3, 0x190 ;  /* 0x0000019003037836 */ /* 0x000fe20000000000 */
[----:B-1----:R-:W-:-:S04]  /*33c0*/  SHF.L.U32 R5, R5, 0x1f, RZ ;  /* 0x0000001f05057819 */ /* 0x002fc800000006ff */
[----:B------:R-:W1:Y:S02]  /*33d0*/  SYNCS.PHASECHK.TRANS64.TRYWAIT P0, [UR6+0x8], R5 ;  /* 0x00000805ff0075a7 */ /* 0x000e640008001106 */
[----:B-1----:R-:W-:Y:S05]  /*33e0*/  @P0 BRA `(.L_x_68) ;  /* 0x0000000000080947 */ /* 0x002fea0003800000 */
[----:B------:R-:W1:Y:S02]  /*33f0*/  SYNCS.PHASECHK.TRANS64.TRYWAIT P0, [UR6+0x8], R5 ;  /* 0x00000805ff0075a7 */ /* 0x000e640008001106 */
[----:B-1----:R-:W-:Y:S05]  /*3400*/  @!P0 BRA `(.L_x_69) ;  /* 0x0000005000a08947 */ /* 0x002fea0003800000 */
.L_x_68:
[----:B-1----:R-:W-:Y:S01]  /*3410*/  HFMA2 R4, -RZ, RZ, 0, 5.9604644775390625e-08 ;  /* 0x00000001ff047431 */ /* 0x002fe200000001ff */
[----:B------:R-:W-:Y:S01]  /*3420*/  UPRMT UR7, UR4, 0x654, UR8 ;  /* 0x0000065404077896 */ /* 0x000fe20008000008 */
[----:B------:R-:W-:Y:S01]  /*3430*/  IMAD.MOV.U32 R7, RZ, RZ, 0xffff ;  /* 0x0000ffffff077424 */ /* 0x000fe200078e00ff */
[----:B------:R-:W-:Y:S01]  /*3440*/  PRMT R2, R2, 0x654, R3 ;  /* 0x0000065402027816 */ /* 0x000fe20000000003 */
[----:B------:R-:W-:Y:S02]  /*3450*/  IMAD.MOV.U32 R5, RZ, RZ, 0x4 ;  /* 0x00000004ff057424 */ /* 0x000fe400078e00ff */
[----:B------:R-:W-:Y:S01]  /*3460*/  IMAD.SHL.U32 R9, R10, 0x20, RZ ;  /* 0x000000200a097824 */ /* 0x000fe200078e00ff */
[----:B------:R-:W-:Y:S02]  /*3470*/  MOV R3, UR7 ;  /* 0x0000000700037c02 */ /* 0x000fe40008000f00 */
[-C--:B------:R-:W-:Y:S01]  /*3480*/  SHF.L.U32 R7, R7, R10.reuse, RZ ;  /* 0x0000000a07077219 */ /* 0x080fe200000006ff */
[----:B------:R1:W-:Y:S01]  /*3490*/  SYNCS.ARRIVE.TRANS64.RED RZ, [UR7], R5 ;  /* 0x00000005ffff79a7 */ /* 0x0003e20008000407 */
[----:B------:R-:W-:Y:S01]  /*34a0*/  SHF.L.U32 R6, R4, R10, RZ ;  /* 0x0000000a04067219 */ /* 0x000fe200000006ff */
[----:B------:R1:W-:Y:S04]  /*34b0*/  STS [UR37+0x190], R9 ;  /* 0x00019009ff007988 */ /* 0x0003e80008000825 */
[----:B------:R1:W-:Y:S04]  /*34c0*/  STAS [R2.64], R10 ;  /* 0x0000000a02007dbd */ /* 0x0003e8000c0008ff */
[----:B------:R1:W-:Y:S04]  /*34d0*/  ATOMS.OR RZ, [UR6+0x14], R7 ;  /* 0x00001407ffff798c */ /* 0x0003e8000b000006 */
[----:B------:R1:W-:Y:S04]  /*34e0*/  ATOMS.OR RZ, [UR6+0x18], R6 ;  /* 0x00001806ffff798c */ /* 0x0003e8000b000006 */
[----:B------:R1:W-:Y:S02]  /*34f0*/  ATOMS.XOR RZ, [UR6+0x10], R4 ;  /* 0x00001004ffff798c */ /* 0x0003e4000b800006 */
.L_x_65:
[----:B------:R-:W-:Y:S05]  /*3500*/  BSYNC B0 ;  /* 0x0000000000007941 */ /* 0x000fea0003800000 */
.L_x_64:
[----:B------:R-:W-:Y:S05]  /*3510*/  BRA.U UP0, `(.L_x_70) ;  /* 0x00000001006c7547 */ /* 0x000fea000b800000 */
[----:B------:R-:W-:-:S03]  /*3520*/  UMOV UR7, 0xffffffff ;  /* 0xffffffff00077882 */ /* 0x000fc60000000000 */
[----:B------:R-:W-:Y:S05]  /*3530*/  BRA.DIV UR7, `(.L_x_71) ;  /* 0x00000052076c7947 */ /* 0x000fea000b800000 */
[----:B------:R-:W-:-:S13]  /*3540*/  ELECT P6, URZ, PT ;  /* 0x0000000000ff782f */ /* 0x000fda00038c0000 */
.L_x_169:
[----:B------:R-:W-:Y:S05]  /*3550*/  @!P6 BRA `(.L_x_70) ;  /* 0x00000000005ce947 */ /* 0x000fea0003800000 */
[----:B-1----:R-:W1:Y:S02]  /*3560*/  LDS R3, [UR6+0x10] ;  /* 0x00001006ff037984 */ /* 0x002e640008000800 */
[----:B-1----:R-:W-:-:S04]  /*3570*/  SHF.L.U32 R3, R3, 0x1f, RZ ;  /* 0x0000001f03037819 */ /* 0x002fc800000006ff */
[----:B------:R-:W1:Y:S02]  /*3580*/  SYNCS.PHASECHK.TRANS64.TRYWAIT P0, [UR6+0x8], R3 ;  /* 0x00000803ff0075a7 */ /* 0x000e640008001106 */
[----:B-1----:R-:W-:Y:S05]  /*3590*/  @P0 BRA `(.L_x_72) ;  /* 0x0000000000080947 */ /* 0x002fea0003800000 */
[----:B------:R-:W1:Y:S02]  /*35a0*/  SYNCS.PHASECHK.TRANS64.TRYWAIT P0, [UR6+0x8], R3 ;  /* 0x00000803ff0075a7 */ /* 0x000e640008001106 */
[----:B-1----:R-:W-:Y:S05]  /*35b0*/  @!P0 BRA `(.L_x_73) ;  /* 0x00000050006c8947 */ /* 0x002fea0003800000 */
.L_x_72:
[----:B------:R-:W2:Y:S01]  /*35c0*/  LDS R5, [UR37+0x190] ;  /* 0x00019025ff057984 */ /* 0x000ea20008000800 */
[----:B-1----:R-:W-:Y:S02]  /*35d0*/  HFMA2 R2, -RZ, RZ, 0, 5.9604644775390625e-08 ;  /* 0x00000001ff027431 */ /* 0x002fe400000001ff */
[----:B------:R-:W-:Y:S01]  /*35e0*/  IMAD.MOV.U32 R3, RZ, RZ, 0xffff ;  /* 0x0000ffffff037424 */ /* 0x000fe200078e00ff */
[----:B------:R-:W-:Y:S01]  /*35f0*/  UPRMT UR7, UR4, 0x654, UR8 ;  /* 0x0000065404077896 */ /* 0x000fe20008000008 */
[----:B--2---:R-:W-:-:S03]  /*3600*/  IMAD.SHL.U32 R4, R5, 0x20, RZ ;  /* 0x0000002005047824 */ /* 0x004fc600078e00ff */
[-C--:B------:R-:W-:Y:S02]  /*3610*/  SHF.L.U32 R3, R3, R5.reuse, RZ ;  /* 0x0000000503037219 */ /* 0x080fe400000006ff */
[----:B------:R-:W-:Y:S01]  /*3620*/  SHF.L.U32 R5, R2, R5, RZ ;  /* 0x0000000502057219 */ /* 0x000fe200000006ff */
[----:B------:R2:W-:Y:S04]  /*3630*/  STS [UR37+0x190], R4 ;  /* 0x00019004ff007988 */ /* 0x0005e80008000825 */
[----:B------:R2:W-:Y:S04]  /*3640*/  ATOMS.OR RZ, [UR6+0x14], R3 ;  /* 0x00001403ffff798c */ /* 0x0005e8000b000006 */
[----:B------:R2:W-:Y:S01]  /*3650*/  ATOMS.OR RZ, [UR6+0x18], R5 ;  /* 0x00001805ffff798c */ /* 0x0005e2000b000006 */
[----:B------:R-:W-:Y:S03]  /*3660*/  SYNCS.ARRIVE.TRANS64.RED.A1T0 RZ, [UR7], RZ ;  /* 0x000000ffffff79a7 */ /* 0x000fe60008100407 */
[----:B------:R2:W-:Y:S01]  /*3670*/  ATOMS.XOR RZ, [UR6+0x10], R2 ;  /* 0x00001002ffff798c */ /* 0x0005e2000b800006 */
[----:B------:R-:W-:Y:S05]  /*3680*/  BRA `(.L_x_70) ;  /* 0x0000000000107947 */ /* 0x000fea0003800000 */
.L_x_63:
[----:B------:R-:W-:-:S05]  /*3690*/  MOV R2, 0xffffffff ;  /* 0xffffffff00027802 */ /* 0x000fca0000000f00 */
[----:B------:R1:W-:Y:S02]  /*36a0*/  STS [UR37+0x190], R2 ;  /* 0x00019002ff007988 */ /* 0x0003e40008000825 */
[----:B-1----:R-:W-:Y:S02]  /*36b0*/  MOV R2, 0x36d0 ;  /* 0x000036d000027802 */ /* 0x002fe40000000f00 */
[----:B-----5:R-:W-:Y:S05]  /*36c0*/  CALL.REL.NOINC `($__internal_1_$__cuda_sm10x_tcgen05_guardrail_trap_phase_invalid_during_alloc) ;  /* 0x0000005400cc7944 */ /* 0x020fea0003c00000 */
.L_x_70:
[----:B------:R-:W-:Y:S05]  /*36d0*/  WARPSYNC.ALL ;  /* 0x0000000000007948 */ /* 0x000fea0003800000 */
[----:B------:R-:W3:Y:S01]  /*36e0*/  S2UR UR7, SR_CgaCtaId ;  /* 0x00000000000779c3 */ /* 0x000ee20000008800 */
[----:B------:R-:W-:Y:S01]  /*36f0*/  UMOV UR6, 0x400 ;  /* 0x0000040000067882 */ /* 0x000fe20000000000 */
[----:B------:R-:W-:-:S06]  /*3700*/  NOP ;  /* 0x0000000000007918 */ /* 0x000fcc0000000000 */
[----:B------:R-:W-:Y:S06]  /*3710*/  BAR.ARV 0x6, 0xa0 ;  /* 0x0182800000007b1d */ /* 0x000fec0000002000 */
[----:B------:R-:W4:Y:S01]  /*3720*/  LDCU UR8, c[0x0][0x38c] ;  /* 0x00007180ff0877ac */ /* 0x000f220008000800 */
[----:B------:R-:W-:Y:S01]  /*3730*/  LOP3.LUT R0, R0, 0xffff, RZ, 0xc0, !PT ;  /* 0x0000ffff00007812 */ /* 0x000fe200078ec0ff */
[----:B-1----:R-:W-:Y:S01]  /*3740*/  IMAD.MOV.U32 R9, RZ, RZ, 0x1 ;  /* 0x00000001ff097424 */ /* 0x002fe200078e00ff */
[----:B------:R-:W-:Y:S01]  /*3750*/  LOP3.LUT R8, R8, 0xffff, RZ, 0xc0, !PT ;  /* 0x0000ffff08087812 */ /* 0x000fe200078ec0ff */
[----:B------:R-:W-:Y:S01]  /*3760*/  UMOV UR19, URZ ;  /* 0x000000ff00137c82 */ /* 0x000fe20008000000 */
[----:B------:R-:W-:Y:S01]  /*3770*/  R2UR UR11, R0 ;  /* 0x00000000000b72ca */ /* 0x000fe200000e0000 */
[----:B------:R-:W-:Y:S01]  /*3780*/  UMOV UR18, URZ ;  /* 0x000000ff00127c82 */ /* 0x000fe20008000000 */
[----:B------:R-:W-:Y:S01]  /*3790*/  R2UR UR12, R8 ;  /* 0x00000000080c72ca */ /* 0x000fe200000e0000 */
[----:B------:R-:W-:Y:S01]  /*37a0*/  IMAD.MOV.U32 R8, RZ, RZ, RZ ;  /* 0x000000ffff087224 */ /* 0x000fe200078e00ff */
[----:B------:R-:W-:Y:S01]  /*37b0*/  UMOV UR17, URZ ;  /* 0x000000ff00117c82 */ /* 0x000fe20008000000 */
[----:B---3--:R-:W-:-:S02]  /*37c0*/  ULEA UR7, UR7, UR6, 0x18 ;  /* 0x0000000607077291 */ /* 0x008fc4000f8ec0ff */
[----:B------:R-:W-:Y:S02]  /*37d0*/  UISETP.NE.AND UP2, UPT, UR5, URZ, UPT ;  /* 0x000000ff0500728c */ /* 0x000fe4000bf45270 */
[----:B------:R-:W-:Y:S02]  /*37e0*/  UIADD3 UR13, UPT, UPT, UR7, 0x6400, URZ ;  /* 0x00006400070d7890 */ /* 0x000fe4000fffe0ff */
[----:B------:R-:W-:Y:S02]  /*37f0*/  UIADD3 UR14, UPT, UPT, UR7, 0x2e400, URZ ;  /* 0x0002e400070e7890 */ /* 0x000fe4000fffe0ff */
[----:B----4-:R-:W-:Y:S01]  /*3800*/  UIADD3 UR8, UPT, UPT, UR8, 0x3f, URZ ;  /* 0x0000003f08087890 */ /* 0x010fe2000fffe0ff */
[----:B--2---:R-:W1:Y:S01]  /*3810*/  LDS R2, [UR7+0x190] ;  /* 0x00019007ff027984 */ /* 0x004e620008000800 */
[----:B------:R-:W-:Y:S02]  /*3820*/  USHF.R.U32.HI UR13, URZ, 0x4, UR13 ;  /* 0x00000004ff0d7899 */ /* 0x000fe4000801160d */
[----:B------:R-:W-:-:S02]  /*3830*/  USHF.R.S32.HI UR6, URZ, 0x1f, UR8 ;  /* 0x0000001fff067899 */ /* 0x000fc40008011408 */
[----:B------:R-:W-:Y:S02]  /*3840*/  USHF.R.U32.HI UR14, URZ, 0x4, UR14 ;  /* 0x00000004ff0e7899 */ /* 0x000fe4000801160e */
[----:B------:R-:W-:Y:S02]  /*3850*/  ULEA.HI UR6, UR6, UR8, URZ, 0x6 ;  /* 0x0000000806067291 */ /* 0x000fe4000f8f30ff */
[----:B------:R-:W-:Y:S02]  /*3860*/  ULOP3.LUT UR13, UR13, 0x3fff, URZ, 0xc0, !UPT ;  /* 0x00003fff0d0d7892 */ /* 0x000fe4000f8ec0ff */
[----:B------:R-:W-:Y:S02]  /*3870*/  USHF.R.S32.HI UR6, URZ, 0x6, UR6 ;  /* 0x00000006ff067899 */ /* 0x000fe40008011406 */
[----:B------:R-:W-:Y:S02]  /*3880*/  ULOP3.LUT UR14, UR14, 0x3fff, URZ, 0xc0, !UPT ;  /* 0x00003fff0e0e7892 */ /* 0x000fe4000f8ec0ff */
[----:B------:R-:W-:Y:S01]  /*3890*/  UISETP.LT.AND UP0, UPT, UR6, 0x1, UPT ;  /* 0x000000010600788c */ /* 0x000fe2000bf01270 */
[----:B------:R-:W-:Y:S01]  /*38a0*/  UMOV UR28, 0x0 ;  /* 0x00000000001c7882 */ /* 0x000fe20000000000 */
[----:B------:R-:W-:Y:S01]  /*38b0*/  UMOV UR29, 0x10100010 ;  /* 0x10100010001d7882 */ /* 0x000fe20000000000 */
[----:B------:R-:W-:-:S02]  /*38c0*/  ULOP3.LUT UR13, UR13, 0x10000, URZ, 0xfc, !UPT ;  /* 0x000100000d0d7892 */ /* 0x000fc4000f8efcff */
[----:B------:R-:W-:Y:S02]  /*38d0*/  ULOP3.LUT UR14, UR14, 0x10000, URZ, 0xfc, !UPT ;  /* 0x000100000e0e7892 */ /* 0x000fe4000f8efcff */
[----:B------:R-:W-:Y:S01]  /*38e0*/  USEL UR20, UR6, 0x1, !UP0 ;  /* 0x0000000106147887 */ /* 0x000fe2000c000000 */
[----:B------:R-:W-:Y:S01]  /*38f0*/  UMOV UR26, 0x0 ;  /* 0x00000000001a7882 */ /* 0x000fe20000000000 */
[----:B------:R-:W-:Y:S01]  /*3900*/  UMOV UR27, 0x10100010 ;  /* 0x10100010001b7882 */ /* 0x000fe20000000000 */
[----:B------:R-:W-:Y:S01]  /*3910*/  UMOV UR24, 0x0 ;  /* 0x0000000000187882 */ /* 0x000fe20000000000 */
[----:B------:R-:W-:Y:S01]  /*3920*/  UMOV UR25, 0x10100010 ;  /* 0x1010001000197882 */ /* 0x000fe20000000000 */
[----:B------:R-:W-:Y:S01]  /*3930*/  UMOV UR22, 0x0 ;  /* 0x0000000000167882 */ /* 0x000fe20000000000 */
[----:B------:R-:W-:Y:S01]  /*3940*/  UMOV UR23, 0x10100010 ;  /* 0x1010001000177882 */ /* 0x000fe20000000000 */
[----:B-1----:R-:W-:Y:S02]  /*3950*/  R2UR UR21, R2 ;  /* 0x00000000021572ca */ /* 0x002fe400000e0000 */
[----:B------:R-:W-:-:S13]  /*3960*/  CS2R R2, SRZ ;  /* 0x0000000000027805 */ /* 0x000fda000001ff00 */
.L_x_81:
[C---:B------:R-:W-:Y:S02]  /*3970*/  LEA R0, R8.reuse, UR7, 0x3 ;  /* 0x0000000708007c11 */ /* 0x040fe4000f8e18ff */
[----:B------:R-:W-:Y:S02]  /*3980*/  SHF.L.U32 R4, R3, 0x1f, RZ ;  /* 0x0000001f03047819 */ /* 0x000fe400000006ff */
[----:B------:R-:W-:Y:S02]  /*3990*/  LEA R5, R8, UR7, 0x4 ;  /* 0x0000000708057c11 */ /* 0x000fe4000f8e20ff */
[----:B------:R-:W1:Y:S02]  /*39a0*/  SYNCS.PHASECHK.TRANS64.TRYWAIT P0, [R0+URZ+0xe0], R4 ;  /* 0x0000e004000075a7 */ /* 0x000e6400080011ff */
[----:B-1-34-:R-:W-:Y:S05]  /*39b0*/  @!P0 BRA `(.L_x_74) ;  /* 0x0000004c00848947 */ /* 0x01afea0003800000 */
.L_x_170:
[----:B-1----:R-:W1:Y:S01]  /*39c0*/  LDS.128 R4, [R5+0x170] ;  /* 0x0001700005047984 */ /* 0x002e620000000c00 */
[----:B------:R-:W-:Y:S02]  /*39d0*/  VIADD R0, R0, 0xf0 ;  /* 0x000000f000007836 */ /* 0x000fe40000000000 */
[----:B------:R-:W-:Y:S01]  /*39e0*/  VIADD R8, R8, 0x1 ;  /* 0x0000000108087836 */ /* 0x000fe20000000000 */
[----:B------:R-:W-:Y:S01]  /*39f0*/  @!PT LDS RZ, [RZ] ;  /* 0x00000000fffff984 */ /* 0x000fe20000000800 */
[----:B------:R-:W-:Y:S01]  /*3a00*/  @!PT LDS RZ, [RZ] ;  /* 0x00000000fffff984 */ /* 0x000fe20000000800 */
[----:B------:R-:W-:Y:S01]  /*3a10*/  @!PT LDS RZ, [RZ] ;  /* 0x00000000fffff984 */ /* 0x000fe20000000800 */
[----:B------:R-:W-:Y:S01]  /*3a20*/  @!PT LDS RZ, [RZ] ;  /* 0x00000000fffff984 */ /* 0x000fe20000000800 */
[----:B------:R2:W-:Y:S06]  /*3a30*/  MEMBAR.ALL.CTA ;  /* 0x0000000000007992 */ /* 0x0005ec0000008000 */
[----:B--2---:R-:W2:Y:S01]  /*3a40*/  FENCE.VIEW.ASYNC.S ;  /* 0x00000000000073c6 */ /* 0x004ea20000000000 */
[----:B------:R-:W-:-:S04]  /*3a50*/  PRMT R0, RZ, 0x654, R0 ;  /* 0x00000654ff007816 */ /* 0x000fc80000000000 */
[----:B--2---:R2:W-:Y:S01]  /*3a60*/  SYNCS.ARRIVE.TRANS64.RED.A1T0 RZ, [R0+URZ], RZ ;  /* 0x000000ff00ff79a7 */ /* 0x0045e200081004ff */
[----:B-1----:R-:W-:Y:S01]  /*3a70*/  LOP3.LUT P1, RZ, R6, 0x1, RZ, 0xc0, !PT ;  /* 0x0000000106ff7812 */ /* 0x002fe2000782c0ff */
[----:B--2---:R-:W-:-:S12]  /*3a80*/  BRA.U UP2, `(.L_x_75) ;  /* 0x0000000502087547 */ /* 0x004fd8000b800000 */
[----:B------:R-:W1:Y:S01]  /*3a90*/  LDCU UR8, c[0x0][0x38c] ;  /* 0x00007180ff0877ac */ /* 0x000e620008000800 */
[----:B------:R-:W-:Y:S02]  /*3aa0*/  PLOP3.LUT P2, PT, PT, PT, PT, 0x80, 0x8 ;  /* 0x000000000008781c */ /* 0x000fe40003f4f070 */
[----:B------:R-:W-:Y:S01]  /*3ab0*/  SHF.L.U32 R4, R9, 0x1f, RZ ;  /* 0x0000001f09047819 */ /* 0x000fe200000006ff */
[----:B------:R-:W-:Y:S02]  /*3ac0*/  ULEA UR9, UR19, UR7, 0x3 ;  /* 0x0000000713097291 */ /* 0x000fe4000f8e18ff */
[----:B------:R-:W-:Y:S02]  /*3ad0*/  ULEA UR10, UR19, UR21, 0x6 ;  /* 0x00000015130a7291 */ /* 0x000fe4000f8e30ff */
[----:B-1----:R-:W-:-:S06]  /*3ae0*/  UISETP.GE.AND UP0, UPT, UR8, 0x1, UPT ;  /* 0x000000010800788c */ /* 0x002fcc000bf06270 */
[----:B------:R-:W-:-:S05]  /*3af0*/  PLOP3.LUT P0, PT, PT, PT, UP0, 0x80, 0x8 ;  /* 0x000000000008781c */ /* 0x000fca0003f0f008 */
[----:B------:R-:W-:-:S08]  /*3b00*/  @UP0 ULEA UR8, UR18, UR7, 0x3 ;  /* 0x0000000712080291 */ /* 0x000fd0000f8e18ff */
[----:B------:R-:W-:-:S04]  /*3b10*/  @P0 SHF.L.U32 R0, R2, 0x1f, RZ ;  /* 0x0000001f02000819 */ /* 0x000fc800000006ff */
[----:B------:R1:W2:Y:S01]  /*3b20*/  @P0 SYNCS.PHASECHK.TRANS64.TRYWAIT P2, [UR8], R0 ;  /* 0x00000000ff0005a7 */ /* 0x0002a20008041108 */
[----:B------:R-:W3:Y:S02]  /*3b30*/  SYNCS.PHASECHK.TRANS64.TRYWAIT P0, [UR9+0x120], R4 ;  /* 0x00012004ff0075a7 */ /* 0x000ee40008001109 */
[----:B-123--:R-:W-:Y:S05]  /*3b40*/  @!P0 BRA `(.L_x_76) ;  /* 0x0000004c00348947 */ /* 0x00efea0003800000 */
.L_x_172:
[----:B------:R-:W-:Y:S01]  /*3b50*/  UMOV UR16, UR17 ;  /* 0x0000001100107c82 */ /* 0x000fe20008000000 */
[----:B------:R-:W-:Y:S05]  /*3b60*/  BRA.U !UP0, `(.L_x_77) ;  /* 0x0000000108c07547 */ /* 0x000fea000b800000 */
[----:B------:R-:W-:Y:S02]  /*3b70*/  UIADD3 UR16, UPT, UPT, UR20, UR17, URZ ;  /* 0x0000001114107290 */ /* 0x000fe4000fffe0ff */
[----:B------:R-:W-:Y:S01]  /*3b80*/  UPLOP3.LUT UP3, UPT, UPT, UPT, UPT, 0x40, 0x4 ;  /* 0x000000000004789c */ /* 0x000fe20003f6e870 */
[----:B------:R-:W-:Y:S01]  /*3b90*/  UMOV UR15, UR6 ;  /* 0x00000006000f7c82 */ /* 0x000fe20008000000 */
[----:B------:R-:W-:-:S09]  /*3ba0*/  UMOV UR46, UR18 ;  /* 0x00000012002e7c82 */ /* 0x000fd20008000000 */
.L_x_80:
[----:B--2---:R-:W-:Y:S01]  /*3bb0*/  ULEA UR8, UR46, UR7, 0x3 ;  /* 0x000000072e087291 */ /* 0x004fe2000f8e18ff */
[----:B---3--:R-:W-:Y:S11]  /*3bc0*/  @P2 BRA `(.L_x_78) ;  /* 0x00000000000c2947 */ /* 0x008ff60003800000 */
[----:B-1----:R-:W-:Y:S04]  /*3bd0*/  SHF.L.U32 R4, R2, 0x1f, RZ ;  /* 0x0000001f02047819 */ /* 0x002fe800000006ff */
[----:B------:R-:W1:Y:S02]  /*3be0*/  SYNCS.PHASECHK.TRANS64.TRYWAIT P0, [UR8], R4 ;  /* 0x00000004ff0075a7 */ /* 0x000e640008001108 */
[----:B-1----:R-:W-:Y:S05]  /*3bf0*/  @!P0 BRA `(.L_x_79) ;  /* 0x0000004c00208947 */ /* 0x002fea0003800000 */
.L_x_78:
[----:B------:R-:W-:Y:S01]  /*3c00*/  UISETP.NE.AND UP0, UPT, UR15, 0x1, UPT ;  /* 0x000000010f00788c */ /* 0x000fe2000bf05270 */
[----:B------:R-:W-:Y:S01]  /*3c10*/  PLOP3.LUT P2, PT, PT, PT, PT, 0x80, 0x8 ;  /* 0x000000000008781c */ /* 0x000fe20003f4f070 */
[----:B------:R-:W-:Y:S02]  /*3c20*/  UIADD3 UR18, UPT, UPT, UR46, 0x1, URZ ;  /* 0x000000012e127890 */ /* 0x000fe4000fffe0ff */
[----:B------:R-:W-:Y:S02]  /*3c30*/  ULEA UR32, UR46, UR14, 0x8 ;  /* 0x0000000e2e207291 */ /* 0x000fe4000f8e40ff */
[----:B------:R-:W-:Y:S01]  /*3c40*/  UISETP.NE.AND UP1, UPT, UR18, 0xa, UPT ;  /* 0x0000000a1200788c */ /* 0x000fe2000bf25270 */
[----:B------:R-:W-:Y:S01]  /*3c50*/  PLOP3.LUT P0, PT, PT, PT, UP0, 0x80, 0x8 ;  /* 0x000000000008781c */ /* 0x000fe20003f0f008 */
[----:B------:R-:W-:Y:S02]  /*3c60*/  UIADD3 UR44, UPT, UPT, UR32, 0x2, URZ ;  /* 0x00000002202c7890 */ /* 0x000fe4000fffe0ff */
[----:B------:R-:W-:Y:S02]  /*3c70*/  USEL UR31, URZ, 0x1, UP1 ;  /* 0x00000001ff1f7887 */ /* 0x000fe40008800000 */
[----:B------:R-:W-:Y:S02]  /*3c80*/  USEL UR18, UR18, URZ, UP1 ;  /* 0x000000ff12127287 */ /* 0x000fe40008800000 */
[----:B------:R-:W-:Y:S02]  /*3c90*/  UIADD3 UR40, UPT, UPT, UR32, 0x4, URZ ;  /* 0x0000000420287890 */ /* 0x000fe4000fffe0ff */
[----:B------:R-:W-:Y:S01]  /*3ca0*/  @UP0 ULEA UR30, UR18, UR7, 0x3 ;  /* 0x00000007121e0291 */ /* 0x000fe2000f8e18ff */
[----:B------:R-:W-:Y:S01]  /*3cb0*/  LOP3.LUT R2, R2, UR31, RZ, 0x3c, !PT ;  /* 0x0000001f02027c12 */ /* 0x000fe2000f8e3cff */
[----:B------:R-:W-:Y:S02]  /*3cc0*/  UIADD3 UR36, UPT, UPT, UR32, 0x6, URZ ;  /* 0x0000000620247890 */ /* 0x000fe4000fffe0ff */
[----:B------:R-:W-:Y:S01]  /*3cd0*/  UIADD3 UR8, UPT, UPT, UR8, 0x50, URZ ;  /* 0x0000005008087890 */ /* 0x000fe2000fffe0ff */
[----:B-1----:R-:W-:Y:S01]  /*3ce0*/  @P0 SHF.L.U32 R0, R2, 0x1f, RZ ;  /* 0x0000001f02000819 */ /* 0x002fe200000006ff */
[----:B------:R-:W-:Y:S02]  /*3cf0*/  UIADD3 UR17, UPT, UPT, UR17, 0x1, URZ ;  /* 0x0000000111117890 */ /* 0x000fe4000fffe0ff */
[----:B------:R-:W-:Y:S01]  /*3d00*/  UIADD3 UR15, UPT, UPT, UR15, -0x1, URZ ;  /* 0xffffffff0f0f7890 */ /* 0x000fe2000fffe0ff */
[----:B------:R2:W3:Y:S01]  /*3d10*/  @P0 SYNCS.PHASECHK.TRANS64.TRYWAIT P2, [UR30], R0 ;  /* 0x00000000ff0005a7 */ /* 0x0004e2000804111e */
[----:B------:R-:W-:Y:S02]  /*3d20*/  ULEA UR30, UR46, UR13, 0xa ;  /* 0x0000000d2e1e7291 */ /* 0x000fe4000f8e50ff */
[----:B------:R-:W-:Y:S02]  /*3d30*/  UISETP.NE.AND UP0, UPT, UR17, UR16, UPT ;  /* 0x000000101100728c */ /* 0x000fe4000bf05270 */
[----:B------:R-:W-:Y:S02]  /*3d40*/  UIADD3 UR42, UPT, UPT, UR30, 0x2, URZ ;  /* 0x000000021e2a7890 */ /* 0x000fe4000fffe0ff */
[----:B------:R-:W-:Y:S02]  /*3d50*/  UIADD3 UR38, UPT, UPT, UR30, 0x4, URZ ;  /* 0x000000041e267890 */ /* 0x000fe4000fffe0ff */
[----:B------:R-:W-:Y:S01]  /*3d60*/  UIADD3 UR34, UPT, UPT, UR30, 0x6, URZ ;  /* 0x000000061e227890 */ /* 0x000fe2000fffe0ff */
[----:B------:R-:W-:Y:S01]  /*3d70*/  UMOV UR33, 0x40004040 ;  /* 0x4000404000217882 */ /* 0x000fe20000000000 */
[----:B------:R-:W-:Y:S01]  /*3d80*/  UMOV UR31, 0x40004040 ;  /* 0x40004040001f7882 */ /* 0x000fe20000000000 */
[----:B------:R-:W-:Y:S01]  /*3d90*/  UMOV UR45, 0x40004040 ;  /* 0x40004040002d7882 */ /* 0x000fe20000000000 */
[----:B------:R2:W-:Y:S01]  /*3da0*/  UTCHMMA.2CTA gdesc[UR30], gdesc[UR32], tmem[UR10], tmem[UR28], idesc[UR29], UP3 ;  /* 0x00ff1c201e0075ea */ /* 0x0005e20009a0000a */
[----:B------:R-:W-:Y:S01]  /*3db0*/  UPLOP3.LUT UP3, UPT, UPT, UPT, UPT, 0x80, 0x8 ;  /* 0x000000000008789c */ /* 0x000fe20003f6f070 */
[----:B------:R-:W-:Y:S01]  /*3dc0*/  UMOV UR43, 0x40004040 ;  /* 0x40004040002b7882 */ /* 0x000fe20000000000 */
[----:B------:R-:W-:Y:S01]  /*3dd0*/  UMOV UR41, 0x40004040 ;  /* 0x4000404000297882 */ /* 0x000fe20000000000 */
[----:B------:R2:W-:Y:S01]  /*3de0*/  UTCHMMA.2CTA gdesc[UR42], gdesc[UR44], tmem[UR10], tmem[UR26], idesc[UR27], UPT ;  /* 0x00ff1a2c2a0075ea */ /* 0x0005e2000ba0000a */
[----:B------:R-:W-:Y:S01]  /*3df0*/  UMOV UR39, 0x40004040 ;  /* 0x4000404000277882 */ /* 0x000fe20000000000 */
[----:B------:R-:W-:Y:S01]  /*3e00*/  UMOV UR37, 0x40004040 ;  /* 0x4000404000257882 */ /* 0x000fe20000000000 */
[----:B------:R-:W-:Y:S01]  /*3e10*/  UMOV UR35, 0x40004040 ;  /* 0x4000404000237882 */ /* 0x000fe20000000000 */
[----:B------:R2:W-:Y:S01]  /*3e20*/  UTCHMMA.2CTA gdesc[UR38], gdesc[UR40], tmem[UR10], tmem[UR24], idesc[UR25], UPT ;  /* 0x00ff1828260075ea */ /* 0x0005e2000ba0000a */
[----:B------:R2:W-:Y:S01]  /*3e30*/  UTCHMMA.2CTA gdesc[UR34], gdesc[UR36], tmem[UR10], tmem[UR22], idesc[UR23], UPT ;  /* 0x00ff1624220075ea */ /* 0x0005e2000ba0000a */
[----:B------:R2:W-:Y:S01]  /*3e40*/  UTCBAR.2CTA.MULTICAST [UR8], URZ, UR12 ;  /* 0x000000ff080073e9 */ /* 0x0005e2000820080c */
[----:B------:R-:W-:Y:S01]  /*3e50*/  UMOV UR46, UR18 ;  /* 0x00000012002e7c82 */ /* 0x000fe20008000000 */
[----:B------:R-:W-:Y:S05]  /*3e60*/  BRA.U UP0, `(.L_x_80) ;  /* 0xfffffffd00507547 */ /* 0x000fea000b83ffff */
.L_x_77:
[----:B------:R-:W-:Y:S01]  /*3e70*/  UIADD3 UR9, UPT, UPT, UR9, 0x100, URZ ;  /* 0x0000010009097890 */ /* 0x000fe2000fffe0ff */
[----:B------:R-:W-:-:S08]  /*3e80*/  UMOV UR17, UR16 ;  /* 0x0000001000117c82 */ /* 0x000fd00008000000 */
[----:B------:R4:W-:Y:S01]  /*3e90*/  UTCBAR.2CTA.MULTICAST [UR9], URZ, UR11 ;  /* 0x000000ff090073e9 */ /* 0x0009e2000820080b */
[----:B------:R-:W-:Y:S02]  /*3ea0*/  NOP ;  /* 0x0000000000007918 */ /* 0x000fe40000000000 */
.L_x_75:
[----:B------:R-:W-:Y:S01]  /*3eb0*/  UIADD3 UR19, UPT, UPT, UR19, 0x1, URZ ;  /* 0x0000000113137890 */ /* 0x000fe2000fffe0ff */
[----:B------:R-:W-:-:S03]  /*3ec0*/  ISETP.NE.AND P0, PT, R8, 0x2, PT ;  /* 0x000000020800780c */ /* 0x000fc60003f05270 */
[----:B------:R-:W-:Y:S01]  /*3ed0*/  UISETP.NE.AND UP0, UPT, UR19, 0x4, UPT ;  /* 0x000000041300788c */ /* 0x000fe2000bf05270 */
[----:B-12---:R-:W-:Y:S02]  /*3ee0*/  SEL R0, RZ, 0x1, P0 ;  /* 0x00000001ff007807 */ /* 0x006fe40000000000 */
[----:B------:R-:W-:Y:S01]  /*3ef0*/  SEL R8, R8, RZ, P0 ;  /* 0x000000ff08087207 */ /* 0x000fe20000000000 */
[----:B------:R-:W-:Y:S01]  /*3f00*/  USEL UR8, URZ, 0x1, UP0 ;  /* 0x00000001ff087887 */ /* 0x000fe20008000000 */
[----:B------:R-:W-:Y:S01]  /*3f10*/  LOP3.LUT R3, R3, R0, RZ, 0x3c, !PT ;  /* 0x0000000003037212 */ /* 0x000fe200078e3cff */
[----:B------:R-:W-:-:S04]  /*3f20*/  USEL UR19, UR19, URZ, UP0 ;  /* 0x000000ff13137287 */ /* 0x000fc80008000000 */
[----:B------:R-:W-:Y:S01]  /*3f30*/  LOP3.LUT R9, R9, UR8, RZ, 0x3c, !PT ;  /* 0x0000000809097c12 */ /* 0x000fe2000f8e3cff */
[----:B------:R-:W-:Y:S07]  /*3f40*/  @P1 BRA `(.L_x_81) ;  /* 0xfffffff800881947 */ /* 0x000fee000383ffff */
[----:B------:R-:W1:Y:S01]  /*3f50*/  S2UR UR6, SR_CgaCtaId ;  /* 0x00000000000679c3 */ /* 0x000e620000008800 */
[----:B------:R-:W-:Y:S01]  /*3f60*/  ELECT P0, URZ, PT ;  /* 0x0000000000ff782f */ /* 0x000fe20003800000 */
[----:B------:R-:W-:Y:S01]  /*3f70*/  HFMA2 R0, -RZ, RZ, 0, 5.9604644775390625e-08 ;  /* 0x00000001ff007431 */ /* 0x000fe200000001ff */
[----:B------:R-:W-:-:S05]  /*3f80*/  UMOV UR8, 0x40 ;  /* 0x0000004000087882 */ /* 0x000fca0000000000 */
[----:B------:R-:W-:Y:S01]  /*3f90*/  UVIRTCOUNT.DEALLOC.SMPOOL 0x80 ;  /* 0x000000800000784c */ /* 0x000fe20000000000 */
[----:B------:R-:W-:Y:S02]  /*3fa0*/  UISETP.NE.AND UP0, UPT, UR5, URZ, UPT ;  /* 0x000000ff0500728c */ /* 0x000fe4000bf05270 */
[----:B-1----:R-:W-:-:S09]  /*3fb0*/  ULEA UR6, UR6, UR8, 0x18 ;  /* 0x0000000806067291 */ /* 0x002fd2000f8ec0ff */
[----:B------:R1:W-:Y:S01]  /*3fc0*/  @P0 STS.U8 [UR6+0x1c], R0 ;  /* 0x00001c00ff000988 */ /* 0x0003e20008000006 */
[----:B------:R-:W-:Y:S05]  /*3fd0*/  BRA.U UP0, `(.L_x_82) ;  /* 0x0000000100a07547 */ /* 0x000fea000b800000 */
[----:B------:R-:W-:Y:S01]  /*3fe0*/  UIADD3 UR5, UPT, UPT, UR7, 0x120, URZ ;  /* 0x0000012007057890 */ /* 0x000fe2000fffe0ff */
[----:B------:R-:W-:-:S03]  /*3ff0*/  SHF.L.U32 R2, R9, 0x1f, RZ ;  /* 0x0000001f09027819 */ /* 0x000fc600000006ff */
[----:B------:R-:W-:-:S09]  /*4000*/  ULEA UR8, UR19, UR5, 0x3 ;  /* 0x0000000513087291 */ /* 0x000fd2000f8e18ff */
[----:B------:R-:W2:Y:S02]  /*4010*/  SYNCS.PHASECHK.TRANS64.TRYWAIT P0, [UR8], R2 ;  /* 0x00000002ff0075a7 */ /* 0x000ea40008001108 */
[----:B--2---:R-:W-:Y:S05]  /*4020*/  @!P0 BRA `(.L_x_83) ;  /* 0x00000048002c8947 */ /* 0x004fea0003800000 */
.L_x_175:
[----:B----4-:R-:W-:-:S04]  /*4030*/  UIADD3 UR9, UPT, UPT, UR19, 0x1, URZ ;  /* 0x0000000113097890 */ /* 0x010fc8000fffe0ff */
        /* <DEDUP_REMOVED lines=8> */
.L_x_177:
        /* <DEDUP_REMOVED lines=9> */
.L_x_179:
[----:B------:R-:W-:-:S04]  /*4150*/  UIADD3 UR9, UPT, UPT, UR9, 0x1, URZ ;  /* 0x0000000109097890 */ /* 0x000fc8000fffe0ff */
[----:B------:R-:W-:-:S04]  /*4160*/  UISETP.NE.AND UP1, UPT, UR9, 0x4, UPT ;  /* 0x000000040900788c */ /* 0x000fc8000bf25270 */
[----:B------:R-:W-:Y:S02]  /*4170*/  USEL UR8, URZ, 0x1, UP1 ;  /* 0x00000001ff087887 */ /* 0x000fe40008800000 */
[----:B------:R-:W-:-:S04]  /*4180*/  USEL UR9, UR9, URZ, UP1 ;  /* 0x000000ff09097287 */ /* 0x000fc80008800000 */
[----:B------:R-:W-:Y:S01]  /*4190*/  ULEA UR9, UR9, UR5, 0x3 ;  /* 0x0000000509097291 */ /* 0x000fe2000f8e18ff */
[----:B------:R-:W-:-:S04]  /*41a0*/  LOP3.LUT R2, R2, UR8, RZ, 0x3c, !PT ;  /* 0x0000000802027c12 */ /* 0x000fc8000f8e3cff */
[----:B------:R-:W-:Y:S01]  /*41b0*/  SHF.L.U32 R2, R2, 0x1f, RZ ;  /* 0x0000001f02027819 */ /* 0x000fe200000006ff */
[----:B-1----:R-:W-:-:S04]  /*41c0*/  IMAD.U32 R0, RZ, RZ, UR9 ;  /* 0x00000009ff007e24 */ /* 0x002fc8000f8e00ff */
[----:B------:R1:W2:Y:S03]  /*41d0*/  SYNCS.PHASECHK.TRANS64.TRYWAIT P0, [R0+URZ], R2 ;  /* 0x00000002000075a7 */ /* 0x0002a600080011ff */
[----:B--2---:R-:W-:Y:S05]  /*41e0*/  @!P0 NANOSLEEP.SYNCS 0x989680 ;  /* 0x009896800000895d */ /* 0x004fea0003900000 */
[----:B------:R-:W2:Y:S02]  /*41f0*/  @!P0 SYNCS.PHASECHK.TRANS64 P0, [R0+URZ], R2 ;  /* 0x00000002000085a7 */ /* 0x000ea400080010ff */
[----:B--2---:R-:W-:Y:S05]  /*4200*/  @P0 BRA `(.L_x_86) ;  /* 0x0000000000200947 */ /* 0x004fea0003800000 */
.L_x_87:
[----:B--2---:R2:W4:Y:S02]  /*4210*/  SYNCS.PHASECHK.TRANS64.TRYWAIT P0, [R0+URZ], R2 ;  /* 0x00000002000075a7 */ /* 0x00452400080011ff */
[----:B----4-:R-:W-:Y:S05]  /*4220*/  @!P0 NANOSLEEP.SYNCS 0x989680 ;  /* 0x009896800000895d */ /* 0x010fea0003900000 */
[----:B------:R-:W4:Y:S02]  /*4230*/  @!P0 SYNCS.PHASECHK.TRANS64 P0, [R0+URZ], R2 ;  /* 0x00000002000085a7 */ /* 0x000f2400080010ff */
[----:B----4-:R-:W-:Y:S05]  /*4240*/  @!P0 BRA `(.L_x_87) ;  /* 0xfffffffc00f08947 */ /* 0x010fea000383ffff */
[----:B------:R-:W-:Y:S05]  /*4250*/  BRA `(.L_x_86) ;  /* 0x00000000000c7947 */ /* 0x000fea0003800000 */
.L_x_82:
[----:B------:R-:W-:-:S04]  /*4260*/  UIADD3 UR5, UPT, UPT, UR7, 0x160, URZ ;  /* 0x0000016007057890 */ /* 0x000fc8000fffe0ff */
[----:B------:R-:W-:-:S09]  /*4270*/  UPRMT UR5, UR4, 0x654, UR5 ;  /* 0x0000065404057896 */ /* 0x000fd20008000005 */
[----:B------:R-:W-:Y:S03]  /*4280*/  SYNCS.ARRIVE.TRANS64.RED.A1T0 RZ, [UR5], RZ ;  /* 0x000000ffffff79a7 */ /* 0x000fe60008100405 */
.L_x_86:
[----:B-12---:R-:W-:Y:S01]  /*4290*/  SHF.L.U32 R2, RZ, 0x1f, RZ ;  /* 0x0000001fff027819 */ /* 0x006fe200000006ff */
[----:B------:R-:W-:Y:S01]  /*42a0*/  UIADD3 UR5, UPT, UPT, UR7, 0x160, URZ ;  /* 0x0000016007057890 */ /* 0x000fe2000fffe0ff */
[----:B------:R-:W-:Y:S02]  /*42b0*/  PLOP3.LUT P0, PT, PT, PT, UP0, 0x80, 0x8 ;  /* 0x000000000008781c */ /* 0x000fe40003f0f008 */
[----:B------:R-:W1:Y:S02]  /*42c0*/  SYNCS.PHASECHK.TRANS64.TRYWAIT P1, [UR7+0x160], R2 ;  /* 0x00016002ff0075a7 */ /* 0x000e640008021107 */
[----:B-1----:R-:W-:Y:S09]  /*42d0*/  @!P1 BRA `(.L_x_88) ;  /* 0x0000004400c89947 */ /* 0x002ff20003800000 */
.L_x_181:
[----:B------:R-:W-:Y:S01]  /*42e0*/  @!UP0 UPRMT UR5, UR4, 0x654, UR5 ;  /* 0x0000065404058896 */ /* 0x000fe20008000005 */
[----:B------:R-:W-:Y:S02]  /*42f0*/  UMOV UR8, 0xffff ;  /* 0x0000ffff00087882 */ /* 0x000fe40000000000 */
[----:B------:R-:W-:-:S06]  /*4300*/  UMOV UR4, 0x1 ;  /* 0x0000000100047882 */ /* 0x000fcc0000000000 */
[----:B------:R-:W-:Y:S01]  /*4310*/  @!P0 SYNCS.ARRIVE.TRANS64.RED.A1T0 RZ, [UR5], RZ ;  /* 0x000000ffffff89a7 */ /* 0x000fe20008100405 */
[----:B------:R-:W-:Y:S01]  /*4320*/  NOP ;  /* 0x0000000000007918 */ /* 0x000fe20000000000 */
[----:B-1----:R-:W1:Y:S01]  /*4330*/  LDS R0, [UR6+0x14] ;  /* 0x00001406ff007984 */ /* 0x002e620008000800 */
[----:B------:R-:W-:-:S04]  /*4340*/  ULOP3.LUT UR5, UR21, 0xffff, URZ, 0xc0, !UPT ;  /* 0x0000ffff15057892 */ /* 0x000fc8000f8ec0ff */
[----:B------:R-:W-:-:S04]  /*4350*/  USHF.R.U32.HI UR5, URZ, 0x5, UR5 ;  /* 0x00000005ff057899 */ /* 0x000fc80008011605 */
[----:B------:R-:W-:Y:S02]  /*4360*/  USHF.L.U32 UR8, UR8, UR5, URZ ;  /* 0x0000000508087299 */ /* 0x000fe400080006ff */
[----:B------:R-:W-:-:S04]  /*4370*/  USHF.L.U32 UR4, UR4, UR5, URZ ;  /* 0x0000000504047299 */ /* 0x000fc800080006ff */
[----:B-1----:R-:W-:-:S04]  /*4380*/  LOP3.LUT R0, R0, UR8, RZ, 0xc0, !PT ;  /* 0x0000000800007c12 */ /* 0x002fc8000f8ec0ff */
[----:B------:R-:W-:-:S13]  /*4390*/  ISETP.NE.AND P0, PT, R0, UR8, PT ;  /* 0x0000000800007c0c */ /* 0x000fda000bf05270 */
[----:B------:R-:W-:Y:S05]  /*43a0*/  @P0 BRA `(.L_x_89) ;  /* 0x0000000000580947 */ /* 0x000fea0003800000 */
[----:B------:R-:W1:Y:S02]  /*43b0*/  LDS R0, [UR6+0x18] ;  /* 0x00001806ff007984 */ /* 0x000e640008000800 */
[----:B-1----:R-:W-:-:S04]  /*43c0*/  LOP3.LUT R0, R0, UR4, RZ, 0xc0, !PT ;  /* 0x0000000400007c12 */ /* 0x002fc8000f8ec0ff */
[----:B------:R-:W-:-:S13]  /*43d0*/  ISETP.NE.AND P0, PT, R0, UR4, PT ;  /* 0x0000000400007c0c */ /* 0x000fda000bf05270 */
[----:B------:R-:W-:Y:S05]  /*43e0*/  @P0 BRA `(.L_x_90) ;  /* 0x00000000003c0947 */ /* 0x000fea0003800000 */
[----:B------:R-:W1:Y:S01]  /*43f0*/  S2R R2, SR_LANEID ;  /* 0x0000000000027919 */ /* 0x000e620000000000 */
[----:B------:R-:W-:Y:S01]  /*4400*/  ULOP3.LUT UR8, URZ, UR8, URZ, 0x33, !UPT ;  /* 0x00000008ff087292 */ /* 0x000fe2000f8e33ff */
[----:B------:R-:W-:Y:S02]  /*4410*/  VOTEU.ANY UR7, UPT, PT ;  /* 0x0000000000077886 */ /* 0x000fe400038e0100 */
[----:B------:R-:W-:-:S03]  /*4420*/  UFLO.U32 UR7, UR7 ;  /* 0x00000007000772bd */ /* 0x000fc600080e0000 */
[----:B------:R-:W-:-:S04]  /*4430*/  IMAD.U32 R0, RZ, RZ, UR8 ;  /* 0x00000008ff007e24 */ /* 0x000fc8000f8e00ff */
[----:B------:R2:W3:Y:S02]  /*4440*/  REDUX UR5, R0 ;  /* 0x00000000000573c4 */ /* 0x0004e40000000000 */
[----:B------:R1:W-:Y:S02]  /*4450*/  UTCATOMSWS.AND URZ, UR8 ;  /* 0x0000000800ff79e3 */ /* 0x0003e40008000000 */
[----:B-1----:R-:W-:Y:S02]  /*4460*/  ISETP.EQ.U32.AND P0, PT, R2, UR7, PT ;  /* 0x0000000702007c0c */ /* 0x002fe4000bf02070 */
[----:B--2---:R-:W-:Y:S02]  /*4470*/  LOP3.LUT R0, RZ, UR4, RZ, 0x33, !PT ;  /* 0x00000004ff007c12 */ /* 0x004fe4000f8e33ff */
[----:B---3--:R-:W-:Y:S02]  /*4480*/  MOV R2, UR5 ;  /* 0x0000000500027c02 */ /* 0x008fe40008000f00 */
[----:B------:R-:W1:Y:S07]  /*4490*/  REDUX UR4, R0 ;  /* 0x00000000000473c4 */ /* 0x000e6e0000000000 */
[----:B------:R2:W-:Y:S01]  /*44a0*/  @P0 ATOMS.AND RZ, [UR6+0x14], R2 ;  /* 0x00001402ffff098c */ /* 0x0005e2000a800006 */
[----:B-1----:R-:W-:-:S05]  /*44b0*/  IMAD.U32 R0, RZ, RZ, UR4 ;  /* 0x00000004ff007e24 */ /* 0x002fca000f8e00ff */
[----:B------:R2:W-:Y:S01]  /*44c0*/  @P0 ATOMS.AND RZ, [UR6+0x18], R0 ;  /* 0x00001800ffff098c */ /* 0x0005e2000a800006 */
[----:B------:R-:W-:Y:S05]  /*44d0*/  BRA `(.L_x_91) ;  /* 0x0000000000147947 */ /* 0x000fea0003800000 */
.L_x_90:
[----:B------:R-:W-:Y:S02]  /*44e0*/  MOV R2, 0x4500 ;  /* 0x0000450000027802 */ /* 0x000fe40000000f00 */
[----:B---345:R-:W-:Y:S05]  /*44f0*/  CALL.REL.NOINC `($__internal_0_$__cuda_sm10x_tcgen05_guardrail_trap_col_being_dealloced_not_returned_by_alloc) ;  /* 0x0000004800347944 */ /* 0x038fea0003c00000 */
[----:B------:R-:W-:Y:S05]  /*4500*/  BRA `(.L_x_91) ;  /* 0x0000000000087947 */ /* 0x000fea0003800000 */
.L_x_89:
[----:B------:R-:W-:Y:S02]  /*4510*/  MOV R2, 0x4530 ;  /* 0x0000453000027802 */ /* 0x000fe40000000f00 */
[----:B---345:R-:W-:Y:S05]  /*4520*/  CALL.REL.NOINC `($__internal_2_$__cuda_sm10x_tcgen05_guardrail_trap_unallocated_columns_being_dealloced) ;  /* 0x0000004800407944 */ /* 0x038fea0003c00000 */
.L_x_91:
[----:B------:R-:W-:Y:S01]  /*4530*/  NOP ;  /* 0x0000000000007918 */ /* 0x000fe20000000000 */
[----:B----4-:R-:W-:Y:S05]  /*4540*/  EXIT ;  /* 0x000000000000794d */ /* 0x010fea0003800000 */
.L_x_62:
[----:B------:R-:W-:-:S09]  /*4550*/  UISETP.NE.OR UP5, UPT, UR10, 0x3, !UP5 ;  /* 0x000000030a00788c */ /* 0x000fd2000efa5670 */
[----:B------:R-:W-:Y:S05]  /*4560*/  BRA.U UP5, `(.L_x_92) ;  /* 0x0000000d05b07547 */ /* 0x000fea000b800000 */
[----:B------:R-:W1:Y:S01]  /*4570*/  LDC R0, c[0x0][0xb30] ;  /* 0x0002cc00ff007b82 */ /* 0x000e620000000800 */
[----:B------:R-:W2:Y:S01]  /*4580*/  LDCU.64 UR8, c[0x0][0x888] ;  /* 0x00011100ff0877ac */ /* 0x000ea20008000a00 */
[----:B------:R-:W-:Y:S02]  /*4590*/  HFMA2 R27, -RZ, RZ, 0, 0 ;  /* 0x00000000ff1b7431 */ /* 0x000fe400000001ff */
[----:B------:R-:W-:Y:S01]  /*45a0*/  IMAD.MOV.U32 R29, RZ, RZ, 0x1 ;  /* 0x00000001ff1d7424 */ /* 0x000fe200078e00ff */
[----:B------:R-:W-:Y:S01]  /*45b0*/  MOV R25, 0x2000 ;  /* 0x0000200000197802 */ /* 0x000fe20000000f00 */
[----:B------:R-:W3:Y:S01]  /*45c0*/  LDCU.64 UR4, c[0x0][0x890] ;  /* 0x00011200ff0477ac */ /* 0x000ee20008000a00 */
[----:B------:R-:W-:Y:S01]  /*45d0*/  IMAD.MOV.U32 R28, RZ, RZ, RZ ;  /* 0x000000ffff1c7224 */ /* 0x000fe200078e00ff */
[----:B------:R-:W4:Y:S01]  /*45e0*/  LDC R24, c[0x0][0x370] ;  /* 0x0000dc00ff187b82 */ /* 0x000f220000000800 */
[----:B------:R-:W-:Y:S01]  /*45f0*/  UMOV UR6, 0x400 ;  /* 0x0000040000067882 */ /* 0x000fe20000000000 */
[----:B------:R-:W-:-:S02]  /*4600*/  UPLOP3.LUT UP1, UPT, UPT, UPT, UPT, 0x40, 0x4 ;  /* 0x000000000004789c */ /* 0x000fc40003f2e870 */
[----:B------:R-:W-:Y:S01]  /*4610*/  ULEA UR6, UR37, UR6, 0x18 ;  /* 0x0000000625067291 */ /* 0x000fe2000f8ec0ff */
[----:B------:R-:W-:-:S03]  /*4620*/  UMOV UR13, URZ ;  /* 0x000000ff000d7c82 */ /* 0x000fc60008000000 */
[----:B------:R-:W4:Y:S01]  /*4630*/  LDC R3, c[0x0][0xb0c] ;  /* 0x0002c300ff037b82 */ /* 0x000f220000000800 */
[----:B--2---:R-:W-:Y:S02]  /*4640*/  UISETP.NE.U32.AND UP3, UPT, UR8, URZ, UPT ;  /* 0x000000ff0800728c */ /* 0x004fe4000bf65070 */
[----:B---3--:R-:W-:-:S05]  /*4650*/  UISETP.NE.U32.AND UP4, UPT, UR4, URZ, UPT ;  /* 0x000000ff0400728c */ /* 0x008fca000bf85070 */
[----:B------:R-:W2:Y:S01]  /*4660*/  LDC R18, c[0x0][0xb20] ;  /* 0x0002c800ff127b82 */ /* 0x000ea20000000800 */
[----:B-1----:R-:W-:Y:S01]  /*4670*/  ISETP.NE.AND P1, PT, R0, 0x1, PT ;  /* 0x000000010000780c */ /* 0x002fe20003f25270 */
[----:B------:R-:W-:Y:S02]  /*4680*/  UISETP.NE.AND.EX UP3, UPT, UR9, URZ, UPT, UP3 ;  /* 0x000000ff0900728c */ /* 0x000fe4000bf65330 */
[----:B------:R-:W-:-:S04]  /*4690*/  UISETP.NE.AND.EX UP4, UPT, UR5, URZ, UPT, UP4 ;  /* 0x000000ff0500728c */ /* 0x000fc8000bf85340 */
[----:B------:R-:W1:Y:S08]  /*46a0*/  LDC.64 R30, c[0x0][0x348] ;  /* 0x0000d200ff1e7b82 */ /* 0x000e700000000a00 */
[----:B------:R-:W3:Y:S08]  /*46b0*/  LDC.64 R16, c[0x0][0xb10] ;  /* 0x0002c400ff107b82 */ /* 0x000ef00000000a00 */
[----:B------:R-:W1:Y:S08]  /*46c0*/  LDC.64 R6, c[0x0][0xb18] ;  /* 0x0002c600ff067b82 */ /* 0x000e700000000a00 */
[----:B------:R-:W1:Y:S08]  /*46d0*/  LDC.64 R4, c[0x0][0xb28] ;  /* 0x0002ca00ff047b82 */ /* 0x000e700000000a00 */
[----:B--2-4-:R-:W1:Y:S02]  /*46e0*/  LDC R19, c[0x0][0x374] ;  /* 0x0000dd00ff137b82 */ /* 0x014e640000000800 */
.L_x_101:
[C---:B------:R-:W-:Y:S02]  /*46f0*/  LEA R0, R28.reuse, UR6, 0x3 ;  /* 0x000000061c007c11 */ /* 0x040fe4000f8e18ff */
[----:B------:R-:W-:Y:S02]  /*4700*/  SHF.L.U32 R2, R27, 0x1f, RZ ;  /* 0x0000001f1b027819 */ /* 0x000fe400000006ff */
[----:B------:R-:W-:Y:S02]  /*4710*/  LEA R20, R28, UR6, 0x4 ;  /* 0x000000061c147c11 */ /* 0x000fe4000f8e20ff */
[----:B--2---:R-:W2:Y:S02]  /*4720*/  SYNCS.PHASECHK.TRANS64.TRYWAIT P0, [R0+URZ+0xe0], R2 ;  /* 0x0000e002000075a7 */ /* 0x004ea400080011ff */
[----:B--2---:R-:W-:Y:S05]  /*4730*/  @!P0 BRA `(.L_x_93) ;  /* 0x0000004000c88947 */ /* 0x004fea0003800000 */
.L_x_182:
[----:B------:R-:W-:Y:S01]  /*4740*/  ISETP.GE.AND P0, PT, R40, 0x1, PT ;  /* 0x000000012800780c */ /* 0x000fe20003f06270 */
[----:B------:R-:W4:Y:S01]  /*4750*/  LDS.128 R20, [R20+0x170] ;  /* 0x0001700014147984 */ /* 0x000f220000000c00 */
[----:B--2---:R-:W-:Y:S01]  /*4760*/  VIADD R0, R0, 0xf0 ;  /* 0x000000f000007836 */ /* 0x004fe20000000000 */
[----:B------:R-:W-:Y:S01]  /*4770*/  @!PT LDS RZ, [RZ] ;  /* 0x00000000fffff984 */ /* 0x000fe20000000800 */
[----:B------:R-:W-:Y:S01]  /*4780*/  @!PT LDS RZ, [RZ] ;  /* 0x00000000fffff984 */ /* 0x000fe20000000800 */
[----:B------:R-:W-:Y:S01]  /*4790*/  @!PT LDS RZ, [RZ] ;  /* 0x00000000fffff984 */ /* 0x000fe20000000800 */
[----:B------:R-:W-:Y:S01]  /*47a0*/  @!PT LDS RZ, [RZ] ;  /* 0x00000000fffff984 */ /* 0x000fe20000000800 */
[----:B------:R2:W-:Y:S06]  /*47b0*/  MEMBAR.ALL.CTA ;  /* 0x0000000000007992 */ /* 0x0005ec0000008000 */
[----:B--2---:R-:W2:Y:S01]  /*47c0*/  FENCE.VIEW.ASYNC.S ;  /* 0x00000000000073c6 */ /* 0x004ea20000000000 */
[----:B------:R-:W-:Y:S04]  /*47d0*/  PRMT R0, RZ, 0x654, R0 ;  /* 0x00000654ff007816 */ /* 0x000fe80000000000 */
[----:B--2---:R2:W-:Y:S01]  /*47e0*/  SYNCS.ARRIVE.TRANS64.RED.A1T0 RZ, [R0+URZ], RZ ;  /* 0x000000ff00ff79a7 */ /* 0x0045e200081004ff */
[----:B----4-:R-:W-:Y:S11]  /*47f0*/  LOP3.LUT P3, RZ, R22, 0x1, RZ, 0xc0, !PT ;  /* 0x0000000116ff7812 */ /* 0x010ff6000786c0ff */
[----:B------:R-:W-:Y:S02]  /*4800*/  @!UPT UIADD3 URZ, UPT, UPT, URZ, URZ, URZ ;  /* 0x000000fffffff290 */ /* 0x000fe4000fffe0ff */
[----:B------:R-:W-:Y:S02]  /*4810*/  @P3 MOV R11, R20 ;  /* 0x00000014000b3202 */ /* 0x000fe40000000f00 */
[----:B------:R-:W-:Y:S01]  /*4820*/  @P3 LOP3.LUT R10, R21, 0xffff, RZ, 0xc0, !PT ;  /* 0x0000ffff150a3812 */ /* 0x000fe200078ec0ff */
[----:B--2---:R-:W-:Y:S06]  /*4830*/  @!P0 BRA `(.L_x_94) ;  /* 0x0000000000a48947 */ /* 0x004fec0003800000 */
[-C--:B-1----:R-:W-:Y:S01]  /*4840*/  IMAD.HI.U32 R0, R19, R7.reuse, RZ ;  /* 0x0000000713007227 */ /* 0x082fe200078e00ff */
[----:B------:R-:W-:Y:S02]  /*4850*/  ISETP.NE.AND P0, PT, R6, 0x1, PT ;  /* 0x000000010600780c */ /* 0x000fe40003f05270 */
[----:B------:R-:W-:Y:S01]  /*4860*/  ISETP.NE.AND P2, PT, R40, 0x1, PT ;  /* 0x000000012800780c */ /* 0x000fe20003f45270 */
[----:B---3--:R-:W-:Y:S01]  /*4870*/  IMAD.HI.U32 R9, R24, R16, RZ ;  /* 0x0000001018097227 */ /* 0x008fe200078e00ff */
[----:B------:R-:W-:Y:S02]  /*4880*/  SHF.R.U32.HI R0, RZ, R18, R0 ;  /* 0x00000012ff007219 */ /* 0x000fe40000011600 */
[----:B------:R-:W-:Y:S01]  /*4890*/  ISETP.NE.AND P4, PT, R3, 0x1, PT ;  /* 0x000000010300780c */ /* 0x000fe20003f85270 */
[----:B------:R-:W-:Y:S01]  /*48a0*/  IMAD.HI.U32 R13, R10, R7, RZ ;  /* 0x000000070a0d7227 */ /* 0x000fe200078e00ff */
[----:B------:R-:W-:Y:S02]  /*48b0*/  SHF.R.U32.HI R9, RZ, R17, R9 ;  /* 0x00000011ff097219 */ /* 0x000fe40000011609 */
[----:B------:R-:W-:Y:S01]  /*48c0*/  SEL R0, R19, R0, !P0 ;  /* 0x0000000013007207 */ /* 0x000fe20004000000 */
[----:B------:R-:W-:Y:S01]  /*48d0*/  IMAD.HI.U32 R12, R11, R16, RZ ;  /* 0x000000100b0c7227 */ /* 0x000fe200078e00ff */
[----:B------:R-:W-:Y:S03]  /*48e0*/  SEL R9, R24, R9, !P4 ;  /* 0x0000000918097207 */ /* 0x000fe60006000000 */
[-C--:B------:R-:W-:Y:S01]  /*48f0*/  IMAD.HI.U32 R8, R0, R4.reuse, RZ ;  /* 0x0000000400087227 */ /* 0x080fe200078e00ff */
[----:B------:R-:W-:Y:S03]  /*4900*/  SHF.R.U32.HI R12, RZ, R17, R12 ;  /* 0x00000011ff0c7219 */ /* 0x000fe6000001160c */
[----:B------:R-:W-:Y:S01]  /*4910*/  IMAD.HI.U32 R2, R9, R4, RZ ;  /* 0x0000000409027227 */ /* 0x000fe200078e00ff */
[-C--:B------:R-:W-:Y:S02]  /*4920*/  @P2 SHF.R.U32.HI R0, RZ, R5.reuse, R8 ;  /* 0x00000005ff002219 */ /* 0x080fe40000011608 */
[----:B------:R-:W-:Y:S02]  /*4930*/  SHF.R.U32.HI R8, RZ, R18, R13 ;  /* 0x00000012ff087219 */ /* 0x000fe4000001160d */
[----:B------:R-:W-:Y:S01]  /*4940*/  @P2 SHF.R.U32.HI R9, RZ, R5, R2 ;  /* 0x00000005ff092219 */ /* 0x000fe20000011602 */
[----:B------:R-:W-:Y:S01]  /*4950*/  IMAD R0, R40, R0, RZ ;  /* 0x0000000028007224 */ /* 0x000fe200078e02ff */
[----:B------:R-:W-:Y:S02]  /*4960*/  SEL R8, R10, R8, !P0 ;  /* 0x000000080a087207 */ /* 0x000fe40004000000 */
[----:B------:R-:W-:Y:S01]  /*4970*/  SEL R2, R11, R12, !P4 ;  /* 0x0000000c0b027207 */ /* 0x000fe20006000000 */
[----:B------:R-:W-:Y:S01]  /*4980*/  IMAD R12, R40, R9, RZ ;  /* 0x00000009280c7224 */ /* 0x000fe200078e02ff */
[C---:B------:R-:W-:Y:S01]  /*4990*/  ISETP.GE.AND P0, PT, R8.reuse, R0, PT ;  /* 0x000000000800720c */ /* 0x040fe20003f06270 */
[----:B------:R-:W-:Y:S03]  /*49a0*/  IMAD.HI.U32 R0, R8, R4, RZ ;  /* 0x0000000408007227 */ /* 0x000fe600078e00ff */
[----:B------:R-:W-:Y:S02]  /*49b0*/  ISETP.GE.OR P0, PT, R2, R12, P0 ;  /* 0x0000000c0200720c */ /* 0x000fe40000706670 */
[-C--:B------:R-:W-:Y:S04]  /*49c0*/  SHF.R.U32.HI R0, RZ, R5.reuse, R0 ;  /* 0x00000005ff007219 */ /* 0x080fe80000011600 */
[----:B------:R-:W-:Y:S05]  /*49d0*/  SEL R13, R8, R0, !P2 ;  /* 0x00000000080d7207 */ /* 0x000fea0005000000 */
[----:B------:R-:W-:Y:S02]  /*49e0*/  IMAD.MOV R12, RZ, RZ, -R13 ;  /* 0x000000ffff0c7224 */ /* 0x000fe400078e0a0d */
[----:B------:R-:W-:Y:S04]  /*49f0*/  @!P0 IMAD.HI.U32 R0, R2, R4, RZ ;  /* 0x0000000402008227 */ /* 0x000fe800078e00ff */
[----:B------:R-:W-:Y:S01]  /*4a00*/  IMAD R12, R40, R12, R8 ;  /* 0x0000000c280c7224 */ /* 0x000fe200078e0208 */
[----:B------:R-:W-:Y:S04]  /*4a10*/  @!P0 SHF.R.U32.HI R0, RZ, R5, R0 ;  /* 0x00000005ff008219 */ /* 0x000fe80000011600 */
[----:B------:R-:W-:Y:S04]  /*4a20*/  @!P0 SEL R0, R2, R0, !P2 ;  /* 0x0000000002008207 */ /* 0x000fe80005000000 */
[----:B------:R-:W-:Y:S01]  /*4a30*/  @!P0 IADD3 R13, PT, PT, R13, -R0, RZ ;  /* 0x800000000d0d8210 */ /* 0x000fe20007ffe0ff */
[----:B------:R-:W-:Y:S01]  /*4a40*/  @!P0 IMAD R0, R9, R12, R0 ;  /* 0x0000000c09008224 */ /* 0x000fe200078e0200 */
[----:B------:R-:W-:Y:S01]  /*4a50*/  IADD3 R9, PT, PT, -R8, RZ, RZ ;  /* 0x000000ff08097210 */ /* 0x000fe20007ffe1ff */
[--C-:B------:R-:W-:Y:S02]  /*4a60*/  IMAD.MOV R12, RZ, RZ, -R2.reuse ;  /* 0x000000ffff0c7224 */ /* 0x100fe400078e0a02 */
[----:B------:R-:W-:Y:S02]  /*4a70*/  @!P0 IMAD R8, R13, R40, R2 ;  /* 0x000000280d088224 */ /* 0x000fe400078e0202 */
[----:B------:R-:W-:Y:S02]  /*4a80*/  @!P0 IMAD.MOV.U32 R2, RZ, RZ, R0 ;  /* 0x000000ffff028224 */ /* 0x000fe400078e0000 */
[----:B------:R-:W-:Y:S02]  /*4a90*/  IMAD R11, R3, R12, R11 ;  /* 0x0000000c030b7224 */ /* 0x000fe400078e020b */
[----:B------:R-:W-:Y:S02]  /*4aa0*/  IMAD R10, R6, R9, R10 ;  /* 0x00000009060a7224 */ /* 0x000fe400078e020a */
[----:B------:R-:W-:Y:S02]  /*4ab0*/  IMAD R11, R2, R3, R11 ;  /* 0x00000003020b7224 */ /* 0x000fe400078e020b */
[----:B------:R-:W-:Y:S02]  /*4ac0*/  IMAD R10, R8, R6, R10 ;  /* 0x00000006080a7224 */ /* 0x000fe400078e020a */
.L_x_94:
[----:B------:R-:W-:Y:S05]  /*4ad0*/  BRA.U UP1, `(.L_x_95) ;  /* 0x0000000101107547 */ /* 0x000fea000b800000 */
[----:B------:R-:W-:Y:S04]  /*4ae0*/  MOV R2, UR7 ;  /* 0x0000000700027c02 */ /* 0x000fe80008000f00 */
[----:B------:R-:W-:Y:S04]  /*4af0*/  SHF.L.U32 R2, R2, 0x1f, RZ ;  /* 0x0000001f02027819 */ /* 0x000fe800000006ff */
[----:B------:R-:W2:Y:S02]  /*4b00*/  SYNCS.PHASECHK.TRANS64.TRYWAIT P0, [UR6+0xd8], R2 ;  /* 0x0000d802ff0075a7 */ /* 0x000ea40008001106 */
[----:B--2---:R-:W-:Y:S05]  /*4b10*/  @!P0 BRA `(.L_x_96) ;  /* 0x0000003c00e48947 */ /* 0x004fea0003800000 */
.L_x_95:
[----:B------:R-:W-:Y:S02]  /*4b20*/  R2UR UR11, R14 ;  /* 0x000000000e0b72ca */ /* 0x000fe400000e0000 */
[----:B------:R-:W-:Y:S02]  /*4b30*/  R2UR UR10, R15 ;  /* 0x000000000f0a72ca */ /* 0x000fe400000e0000 */
[----:B------:R-:W-:Y:S04]  /*4b40*/  ISETP.NE.U32.AND P2, PT, RZ, UR4, PT ;  /* 0x00000004ff007c0c */ /* 0x000fe8000bf45070 */
[----:B------:R-:W-:Y:S05]  /*4b50*/  ISETP.NE.AND.EX P2, PT, RZ, UR5, PT, P2 ;  /* 0x00000005ff007c0c */ /* 0x000fea000bf45320 */
[----:B------:R-:W-:Y:S02]  /*4b60*/  USHF.L.U32 UR11, UR11, 0x7, URZ ;  /* 0x000000070b0b7899 */ /* 0x000fe400080006ff */
[----:B------:R-:W-:Y:S01]  /*4b70*/  USHF.L.U32 UR10, UR10, 0x6, URZ ;  /* 0x000000060a0a7899 */ /* 0x000fe200080006ff */
[----:B------:R-:W-:Y:S11]  /*4b80*/  BRA.U !UP4, `(.L_x_97) ;  /* 0x000000010c347547 */ /* 0x000ff6000b800000 */
[----:B------:R-:W-:Y:S01]  /*4b90*/  UPLOP3.LUT UP0, UPT, UPT, UPT, UP3, 0x80, 0x8 ;  /* 0x000000000008789c */ /* 0x000fe20003f0f030 */
[----:B--2---:R-:W-:Y:S02]  /*4ba0*/  HFMA2 R0, -RZ, RZ, 0, 5.9604644775390625e-08 ;  /* 0x00000001ff007431 */ /* 0x004fe400000001ff */
[----:B------:R-:W-:Y:S03]  /*4bb0*/  IMAD.MOV.U32 R92, RZ, RZ, 0x1 ;  /* 0x00000001ff5c7424 */ /* 0x000fe600078e00ff */
[----:B------:R-:W-:Y:S05]  /*4bc0*/  PLOP3.LUT P0, PT, PT, PT, UP0, 0x80, 0x8 ;  /* 0x000000000008781c */ /* 0x000fea0003f0f008 */
[----:B------:R-:W2:Y:S01]  /*4bd0*/  @UP0 LDCU.64 UR14, c[0x0][0x888] ;  /* 0x00011100ff0e07ac */ /* 0x000ea20008000a00 */
[----:B------:R-:W-:Y:S07]  /*4be0*/  @UP0 UIMAD UR8, UR36, UR4, URZ ;  /* 0x00000004240802a4 */ /* 0x000fee000f8e02ff */
[----:B------:R-:W-:Y:S01]  /*4bf0*/  @!P0 PRMT R92, R0, 0x7610, R92 ;  /* 0x00007610005c8816 */ /* 0x000fe2000000005c */
[----:B--2---:R-:W-:Y:S03]  /*4c00*/  @UP0 UIMAD.WIDE UR14, UR8, 0x4, UR14 ;  /* 0x00000004080e08a5 */ /* 0x004fe6000f8e020e */
[----:B------:R-:W2:Y:S03]  /*4c10*/  @!UP0 LDCU UR8, c[0x0][0x880] ;  /* 0x00011000ff0887ac */ /* 0x000ea60008000800 */
[----:B------:R-:W-:Y:S01]  /*4c20*/  IMAD.U32 R8, RZ, RZ, UR14 ;  /* 0x0000000eff087e24 */ /* 0x000fe2000f8e00ff */
[----:B------:R-:W-:Y:S05]  /*4c30*/  MOV R9, UR15 ;  /* 0x0000000f00097c02 */ /* 0x000fea0008000f00 */
[----:B-----5:R4:W5:Y:S02]  /*4c40*/  @P0 LDG.E R49, desc[UR46][R8.64] ;  /* 0x0000002e08310981 */ /* 0x020964000c1e1900 */
[----:B--2-4-:R-:W-:Y:S07]  /*4c50*/  @!P0 IMAD.U32 R49, RZ, RZ, UR8 ;  /* 0x00000008ff318e24 */ /* 0x014fee000f8e00ff */
.L_x_97:
[----:B-----5:R-:W-:Y:S01]  /*4c60*/  @!P2 FSETP.EQ.AND P0, PT, R49, RZ, PT ;  /* 0x000000ff3100a20b */ /* 0x020fe20003f02000 */
[----:B------:R-:W-:Y:S01]  /*4c70*/  @!UPT UIADD3 URZ, UPT, UPT, URZ, URZ, URZ ;  /* 0x000000fffffff290 */ /* 0x000fe2000fffe0ff */
[----:B------:R-:W-:Y:S11]  /*4c80*/  @!P2 BRA `(.L_x_98) ;  /* 0x000000000014a947 */ /* 0x000ff60003800000 */
[----:B------:R-:W-:Y:S02]  /*4c90*/  LOP3.LUT P2, RZ, R92, 0xff, RZ, 0xc0, !PT ;  /* 0x000000ff5cff7812 */ /* 0x000fe4000784c0ff */
[----:B------:R-:W-:Y:S04]  /*4ca0*/  PLOP3.LUT P0, PT, PT, PT, UP0, 0x80, 0x8 ;  /* 0x000000000008781c */ /* 0x000fe80003f0f008 */
[----:B------:R-:W-:Y:S07]  /*4cb0*/  PLOP3.LUT P0, PT, P0, PT, PT, 0x8, 0x80 ;  /* 0x000000000080781c */ /* 0x000fee000070e170 */
[----:B------:R-:W-:Y:S11]  /*4cc0*/  @P2 FSETP.EQ.AND P0, PT, R49, RZ, PT ;  /* 0x000000ff3100220b */ /* 0x000ff60003f02000 */
[----:B------:R-:W-:Y:S02]  /*4cd0*/  @!UPT UIADD3 URZ, UPT, UPT, URZ, URZ, URZ ;  /* 0x000000fffffff290 */ /* 0x000fe4000fffe0ff */
.L_x_98:
[----:B------:R-:W-:Y:S01]  /*4ce0*/  ULEA UR15, UR13, UR6, 0x3 ;  /* 0x000000060d0f7291 */ /* 0x000fe2000f8e18ff */
[----:B------:R-:W-:Y:S02]  /*4cf0*/  SHF.L.U32 R9, R29, 0x1f, RZ ;  /* 0x0000001f1d097819 */ /* 0x000fe400000006ff */
[----:B------:R-:W-:Y:S04]  /*4d00*/  ELECT P4, URZ, PT ;  /* 0x0000000000ff782f */ /* 0x000fe80003880000 */
[----:B------:R-:W-:Y:S02]  /*4d10*/  PLOP3.LUT P4, PT, P0, P4, PT, 0xf2, 0x2f ;  /* 0x00000000002f781c */ /* 0x000fe40000789e72 */
[----:B------:R-:W4:Y:S11]  /*4d20*/  SYNCS.PHASECHK.TRANS64.TRYWAIT P2, [UR15+0xb8], R9 ;  /* 0x0000b809ff0075a7 */ /* 0x000f36000804110f */
[----:B-1----:R-:W-:Y:S05]  /*4d30*/  @!P4 IADD3 R8, P0, PT, R30, 0x580, RZ ;  /* 0x000005801e08c810 */ /* 0x002fea0007f1e0ff */
[----:B--2---:R-:W-:Y:S01]  /*4d40*/  @!P4 IMAD.X R2, RZ, RZ, R31, P0 ;  /* 0x000000ffff02c224 */ /* 0x004fe200000e061f */
[----:B----4-:R-:W-:Y:S07]  /*4d50*/  @!P2 BRA `(.L_x_99) ;  /* 0x0000003c006ca947 */ /* 0x010fee0003800000 */
.L_x_185:
[----:B------:R-:W2:Y:S01]  /*4d60*/  LDC.64 R12, c[0x0][0xb18] ;  /* 0x0002c600ff0c7b82 */ /* 0x000ea20000000a00 */
[----:B------:R-:W-:Y:S01]  /*4d70*/  @!P4 R2UR UR8, R2 ;  /* 0x000000000208c2ca */ /* 0x000fe200000e0000 */
[----:B------:R-:W-:Y:S01]  /*4d80*/  VOTEU.ALL UP2, P4 ;  /* 0x0000000000ff7886 */ /* 0x000fe20002040000 */
[----:B------:R-:W-:Y:S01]  /*4d90*/  @!P4 R2UR UR9, R8 ;  /* 0x000000000809c2ca */ /* 0x000fe200000e0000 */
[----:B------:R-:W-:Y:S01]  /*4da0*/  VOTEU.ALL UP1, P4 ;  /* 0x0000000000ff7886 */ /* 0x000fe20002020000 */
[----:B-1----:R-:W-:Y:S03]  /*4db0*/  @!P4 IMAD.MOV.U32 R0, RZ, RZ, 0x2000 ;  /* 0x00002000ff00c424 */ /* 0x002fe600078e00ff */
[----:B------:R-:W1:Y:S01]  /*4dc0*/  @!P1 LDC R2, c[0x0][0xb0c] ;  /* 0x0002c300ff029b82 */ /* 0x000e620000000800 */
[----:B------:R-:W-:Y:S01]  /*4dd0*/  UMOV UR20, 0x0 ;  /* 0x0000000000147882 */ /* 0x000fe20000000000 */
[----:B------:R-:W-:Y:S01]  /*4de0*/  UMOV UR21, 0x10000000 ;  /* 0x1000000000157882 */ /* 0x000fe20000000000 */
[----:B------:R-:W-:Y:S01]  /*4df0*/  UMOV UR12, UR36 ;  /* 0x00000024000c7c82 */ /* 0x000fe20008000000 */
[----:B------:R-:W-:Y:S01]  /*4e00*/  UIADD3 UR14, UPT, UPT, UR13, 0x1, URZ ;  /* 0x000000010d0e7890 */ /* 0x000fe2000fffe0ff */
[----:B------:R-:W-:Y:S01]  /*4e10*/  @P3 SHF.R.U32.HI R26, RZ, 0x10, R21 ;  /* 0x00000010ff1a3819 */ /* 0x000fe20000011615 */
[----:B------:R-:W-:Y:S02]  /*4e20*/  VIADD R28, R28, 0x1 ;  /* 0x000000011c1c7836 */ /* 0x000fe40000000000 */
[----:B------:R-:W-:Y:S01]  /*4e30*/  IMAD.U32 R9, RZ, RZ, UR8 ;  /* 0x00000008ff097e24 */ /* 0x000fe2000f8e00ff */
[----:B------:R-:W-:Y:S01]  /*4e40*/  @!UP2 ULEA UR8, UR13, UR6, 0xd ;  /* 0x000000060d08a291 */ /* 0x000fe2000f8e68ff */
[----:B------:R-:W-:Y:S01]  /*4e50*/  IMAD.U32 R8, RZ, RZ, UR9 ;  /* 0x00000009ff087e24 */ /* 0x000fe2000f8e00ff */
[----:B------:R-:W-:Y:S02]  /*4e60*/  UIADD3 UR9, UPT, UPT, UR15, 0xa0, URZ ;  /* 0x000000a00f097890 */ /* 0x000fe4000fffe0ff */
[----:B------:R-:W-:Y:S01]  /*4e70*/  @!P4 R2UR UR19, R9 ;  /* 0x000000000913c2ca */ /* 0x000fe200000e0000 */
[----:B------:R-:W-:Y:S01]  /*4e80*/  @!UP2 UIADD3 UR8, UPT, UPT, UR8, 0x200, URZ ;  /* 0x000002000808a890 */ /* 0x000fe2000fffe0ff */
[----:B------:R-:W-:Y:S01]  /*4e90*/  @!P4 R2UR UR18, R8 ;  /* 0x000000000812c2ca */ /* 0x000fe200000e0000 */
[----:B------:R-:W-:Y:S01]  /*4ea0*/  UISETP.NE.AND UP5, UPT, UR14, 0x3, UPT ;  /* 0x000000030e00788c */ /* 0x000fe2000bfa5270 */
[----:B------:R-:W4:Y:S01]  /*4eb0*/  LDC.64 R8, c[0x0][0xb10] ;  /* 0x0002c400ff087b82 */ /* 0x000f220000000a00 */
[----:B------:R-:W-:Y:S02]  /*4ec0*/  UPRMT UR16, UR37, 0x654, UR9 ;  /* 0x0000065425107896 */ /* 0x000fe40008000009 */
[----:B------:R-:W-:Y:S02]  /*4ed0*/  USEL UR17, URZ, 0x1, UP5 ;  /* 0x00000001ff117887 */ /* 0x000fe4000a800000 */
[----:B------:R-:W-:Y:S04]  /*4ee0*/  USEL UR14, UR14, URZ, UP5 ;  /* 0x000000ff0e0e7287 */ /* 0x000fe8000a800000 */
[----:B------:R-:W-:Y:S01]  /*4ef0*/  ULEA UR13, UR14, UR6, 0x3 ;  /* 0x000000060e0d7291 */ /* 0x000fe2000f8e18ff */
[----:B------:R-:W-:Y:S01]  /*4f00*/  LOP3.LUT R29, R29, UR17, RZ, 0x3c, !PT ;  /* 0x000000111d1d7c12 */ /* 0x000fe2000f8e3cff */
[----:B------:R1:W-:Y:S01]  /*4f10*/  @!UP1 UTMALDG.3D [UR8], [UR18], desc[UR20] ;  /* 0x00001408120095b4 */ /* 0x0003e20008011000 */
[----:B------:R5:W-:Y:S02]  /*4f20*/  @!P4 SYNCS.ARRIVE.TRANS64.RED.A0TR RZ, [UR15+0xa0], R0 ;  /* 0x0000a000ffffc9a7 */ /* 0x000be4000830040f */
[----:B------:R-:W-:Y:S01]  /*4f30*/  SHF.L.U32 R14, R29, 0x1f, RZ ;  /* 0x0000001f1d0e7819 */ /* 0x000fe200000006ff */
[C---:B----4-:R-:W-:Y:S01]  /*4f40*/  @!P1 IMAD.HI.U32 R8, R11.reuse, R8, RZ ;  /* 0x000000080b089227 */ /* 0x050fe200078e00ff */
[----:B--2---:R-:W-:Y:S02]  /*4f50*/  @!P1 ISETP.NE.AND P0, PT, R12, 0x1, PT ;  /* 0x000000010c00980c */ /* 0x004fe40003f05270 */
[----:B-1----:R-:W-:Y:S01]  /*4f60*/  @!P1 ISETP.NE.AND P2, PT, R2, 0x1, PT ;  /* 0x000000010200980c */ /* 0x002fe20003f45270 */
[----:B------:R-:W-:Y:S01]  /*4f70*/  SYNCS.ARRIVE.TRANS64.RED.A1T0 RZ, [UR16], RZ ;  /* 0x000000ffffff79a7 */ /* 0x000fe20008100410 */
[C---:B------:R-:W-:Y:S01]  /*4f80*/  @!P1 IMAD.HI.U32 R13, R10.reuse, R13, RZ ;  /* 0x0000000d0a0d9227 */ /* 0x040fe200078e00ff */
[----:B------:R-:W-:Y:S04]  /*4f90*/  @!P1 SHF.R.U32.HI R8, RZ, R9, R8 ;  /* 0x00000009ff089219 */ /* 0x000fe80000011608 */
[----:B------:R-:W-:Y:S01]  /*4fa0*/  @!P1 SEL R8, R11, R8, !P2 ;  /* 0x000000080b089207 */ /* 0x000fe20005000000 */
[----:B------:R-:W1:Y:S01]  /*4fb0*/  SYNCS.PHASECHK.TRANS64.TRYWAIT P5, [UR13+0xb8], R14 ;  /* 0x0000b80eff0075a7 */ /* 0x000e6200080a110d */
[----:B-----5:R-:W2:Y:S02]  /*4fc0*/  @!P1 LDC R0, c[0x0][0xb20] ;  /* 0x0002c800ff009b82 */ /* 0x020ea40000000800 */
[----:B--2---:R-:W-:Y:S04]  /*4fd0*/  @!P1 SHF.R.U32.HI R0, RZ, R0, R13 ;  /* 0x00000000ff009219 */ /* 0x004fe8000001160d */
[----:B------:R-:W-:Y:S05]  /*4fe0*/  @!P1 SEL R9, R10, R0, !P0 ;  /* 0x000000000a099207 */ /* 0x000fea0004000000 */
[----:B------:R-:W-:Y:S02]  /*4ff0*/  @!P1 IMAD.IADD R0, R9, 0x1, -R8 ;  /* 0x0000000109009824 */ /* 0x000fe400078e0a08 */
[----:B------:R-:W-:Y:S02]  /*5000*/  @!P1 IMAD.IADD R8, R8, 0x1, -R9 ;  /* 0x0000000108089824 */ /* 0x000fe400078e0a09 */
[----:B------:R-:W-:Y:S02]  /*5010*/  @!P1 IMAD R11, R0, R2, R11 ;  /* 0x00000002000b9224 */ /* 0x000fe400078e020b */
[----:B------:R-:W-:Y:S01]  /*5020*/  @!P1 IMAD R10, R8, R12, R10 ;  /* 0x0000000c080a9224 */ /* 0x000fe200078e020a */
[----:B-1----:R-:W-:Y:S06]  /*5030*/  @!P5 BRA `(.L_x_100) ;  /* 0x0000003800ccd947 */ /* 0x002fec0003800000 */
.L_x_187:
[----:B------:R-:W-:Y:S01]  /*5040*/  @!P4 IADD3 R2, P0, PT, R30, 0x580, RZ ;  /* 0x000005801e02c810 */ /* 0x000fe20007f1e0ff */
[----:B------:R-:W-:Y:S01]  /*5050*/  UMOV UR18, 0x0 ;  /* 0x0000000000127882 */ /* 0x000fe20000000000 */
[----:B------:R-:W-:Y:S01]  /*5060*/  UMOV UR19, 0x10000000 ;  /* 0x1000000000137882 */ /* 0x000fe20000000000 */
[----:B------:R-:W-:Y:S01]  /*5070*/  VOTEU.ALL UP1, P4 ;  /* 0x0000000000ff7886 */ /* 0x000fe20002020000 */
[----:B------:R-:W-:Y:S01]  /*5080*/  @!P4 R2UR UR9, R2 ;  /* 0x000000000209c2ca */ /* 0x000fe200000e0000 */
[----:B-1----:R-:W-:Y:S01]  /*5090*/  @!P4 IMAD.X R0, RZ, RZ, R31, P0 ;  /* 0x000000ffff00c224 */ /* 0x002fe200000e061f */
[----:B------:R-:W-:Y:S01]  /*50a0*/  UMOV UR12, UR36 ;  /* 0x00000024000c7c82 */ /* 0x000fe20008000000 */
[----:B------:R-:W-:Y:S01]  /*50b0*/  @P3 R2UR UR36, R26 ;  /* 0x000000001a2432ca */ /* 0x000fe200000e0000 */
[----:B------:R-:W-:Y:S01]  /*50c0*/  @!UP1 ULEA UR15, UR14, UR6, 0xd ;  /* 0x000000060e0f9291 */ /* 0x000fe2000f8e68ff */
[----:B------:R-:W-:Y:S01]  /*50d0*/  ISETP.NE.AND P0, PT, R28, 0x2, PT ;  /* 0x000000021c00780c */ /* 0x000fe20003f05270 */
[----:B------:R-:W-:Y:S01]  /*50e0*/  @!UP1 UIADD3 UR10, UPT, UPT, UR10, 0x20, URZ ;  /* 0x000000200a0a9890 */ /* 0x000fe2000fffe0ff */
[----:B------:R-:W-:Y:S01]  /*50f0*/  @!P4 R2UR UR8, R0 ;  /* 0x000000000008c2ca */ /* 0x000fe200000e0000 */
[----:B------:R-:W-:Y:S01]  /*5100*/  IMAD.IADD R15, R10, 0x1, R90 ;  /* 0x000000010a0f7824 */ /* 0x000fe200078e025a */
[----:B------:R-:W-:Y:S01]  /*5110*/  SEL R0, RZ, 0x1, P0 ;  /* 0x00000001ff007807 */ /* 0x000fe20000000000 */
[----:B------:R-:W-:Y:S01]  /*5120*/  IMAD.IADD R14, R11, 0x1, R91 ;  /* 0x000000010b0e7824 */ /* 0x000fe200078e025b */
[----:B------:R-:W-:Y:S02]  /*5130*/  SEL R28, R28, RZ, P0 ;  /* 0x000000ff1c1c7207 */ /* 0x000fe40000000000 */
[----:B------:R-:W-:Y:S01]  /*5140*/  IMAD.U32 R8, RZ, RZ, UR9 ;  /* 0x00000009ff087e24 */ /* 0x000fe2000f8e00ff */
[----:B------:R-:W-:Y:S01]  /*5150*/  UIADD3 UR9, UPT, UPT, UR13, 0xa0, URZ ;  /* 0x000000a00d097890 */ /* 0x000fe2000fffe0ff */
[----:B------:R-:W-:Y:S03]  /*5160*/  LOP3.LUT R27, R27, R0, RZ, 0x3c, !PT ;  /* 0x000000001b1b7212 */ /* 0x000fe600078e3cff */
[----:B------:R-:W-:Y:S02]  /*5170*/  @!P4 R2UR UR16, R8 ;  /* 0x000000000810c2ca */ /* 0x000fe400000e0000 */
[----:B------:R-:W-:Y:S01]  /*5180*/  IMAD.U32 R9, RZ, RZ, UR8 ;  /* 0x00000008ff097e24 */ /* 0x000fe2000f8e00ff */
[----:B------:R-:W-:Y:S01]  /*5190*/  @!UP1 UIADD3 UR8, UPT, UPT, UR15, 0x200, URZ ;  /* 0x000002000f089890 */ /* 0x000fe2000fffe0ff */
[----:B------:R-:W-:Y:S01]  /*51a0*/  VOTEU.ALL UP1, P4 ;  /* 0x0000000000ff7886 */ /* 0x000fe20002020000 */
[----:B------:R-:W-:Y:S02]  /*51b0*/  UPRMT UR15, UR37, 0x654, UR9 ;  /* 0x00000654250f7896 */ /* 0x000fe40008000009 */
[----:B------:R-:W-:Y:S11]  /*51c0*/  @!P4 R2UR UR17, R9 ;  /* 0x000000000911c2ca */ /* 0x000ff600000e0000 */
[----:B------:R-:W-:Y:S02]  /*51d0*/  @!UPT UIADD3 URZ, UPT, UPT, URZ, URZ, URZ ;  /* 0x000000fffffff290 */ /* 0x000fe4000fffe0ff */
[----:B------:R2:W-:Y:S01]  /*51e0*/  @!UP1 UTMALDG.3D [UR8], [UR16], desc[UR18] ;  /* 0x00001208100095b4 */ /* 0x0005e20008011000 */
[----:B------:R2:W-:Y:S01]  /*51f0*/  @!P4 SYNCS.ARRIVE.TRANS64.RED.A0TR RZ, [UR13+0xa0], R25 ;  /* 0x0000a019ffffc9a7 */ /* 0x0005e2000830040d */
[----:B------:R-:W-:Y:S04]  /*5200*/  UIADD3 UR13, UPT, UPT, UR14, 0x1, URZ ;  /* 0x000000010e0d7890 */ /* 0x000fe8000fffe0ff */
[----:B------:R-:W-:Y:S04]  /*5210*/  UISETP.NE.AND UP1, UPT, UR13, 0x3, UPT ;  /* 0x000000030d00788c */ /* 0x000fe8000bf25270 */
[----:B------:R-:W-:Y:S02]  /*5220*/  USEL UR14, URZ, 0x1, UP1 ;  /* 0x00000001ff0e7887 */ /* 0x000fe40008800000 */
[----:B------:R-:W-:Y:S02]  /*5230*/  USEL UR13, UR13, URZ, UP1 ;  /* 0x000000ff0d0d7287 */ /* 0x000fe40008800000 */
[----:B------:R-:W-:Y:S02]  /*5240*/  UPLOP3.LUT UP1, UPT, UPT, UPT, UPT, 0x80, 0x8 ;  /* 0x000000000008789c */ /* 0x000fe40003f2f070 */
[----:B------:R-:W-:Y:S01]  /*5250*/  LOP3.LUT R29, R29, UR14, RZ, 0x3c, !PT ;  /* 0x0000000e1d1d7c12 */ /* 0x000fe2000f8e3cff */
[----:B------:R-:W-:Y:S01]  /*5260*/  SYNCS.ARRIVE.TRANS64.RED.A1T0 RZ, [UR15], RZ ;  /* 0x000000ffffff79a7 */ /* 0x000fe2000810040f */
[----:B------:R-:W-:Y:S07]  /*5270*/  @P3 BRA `(.L_x_101) ;  /* 0xfffffff4001c3947 */ /* 0x000fee000383ffff */
[----:B------:R-:W-:Y:S01]  /*5280*/  UIADD3 UR6, UPT, UPT, UR6, 0xb8, URZ ;  /* 0x000000b806067890 */ /* 0x000fe2000fffe0ff */
[----:B------:R-:W-:-:S03]  /*5290*/  SHF.L.U32 R2, R29, 0x1f, RZ ;  /* 0x0000001f1d027819 */ /* 0x000fc600000006ff */
[----:B------:R-:W-:-:S09]  /*52a0*/  ULEA UR4, UR13, UR6, 0x3 ;  /* 0x000000060d047291 */ /* 0x000fd2000f8e18ff */
[----:B------:R-:W1:Y:S02]  /*52b0*/  SYNCS.PHASECHK.TRANS64.TRYWAIT P0, [UR4], R2 ;  /* 0x00000002ff0075a7 */ /* 0x000e640008001104 */
[----:B-1----:R-:W-:Y:S05]  /*52c0*/  @!P0 BRA `(.L_x_102) ;  /* 0x0000003800408947 */ /* 0x002fea0003800000 */
.L_x_189:
        /* <DEDUP_REMOVED lines=9> */
.L_x_191:
[----:B------:R-:W-:-:S04]  /*5360*/  UIADD3 UR5, UPT, UPT, UR5, 0x1, URZ ;  /* 0x0000000105057890 */ /* 0x000fc8000fffe0ff */
[----:B------:R-:W-:-:S04]  /*5370*/  UISETP.NE.AND UP0, UPT, UR5, 0x3, UPT ;  /* 0x000000030500788c */ /* 0x000fc8000bf05270 */
[----:B------:R-:W-:Y:S02]  /*5380*/  USEL UR4, URZ, 0x1, UP0 ;  /* 0x00000001ff047887 */ /* 0x000fe40008000000 */
[----:B------:R-:W-:-:S04]  /*5390*/  USEL UR5, UR5, URZ, UP0 ;  /* 0x000000ff05057287 */ /* 0x000fc80008000000 */
[----:B------:R-:W-:Y:S01]  /*53a0*/  ULEA UR5, UR5, UR6, 0x3 ;  /* 0x0000000605057291 */ /* 0x000fe2000f8e18ff */
[----:B-1----:R-:W-:-:S04]  /*53b0*/  LOP3.LUT R2, R29, UR4, RZ, 0x3c, !PT ;  /* 0x000000041d027c12 */ /* 0x002fc8000f8e3cff */
[----:B------:R-:W-:Y:S01]  /*53c0*/  SHF.L.U32 R2, R2, 0x1f, RZ ;  /* 0x0000001f02027819 */ /* 0x000fe200000006ff */
[----:B------:R-:W-:-:S07]  /*53d0*/  IMAD.U32 R0, RZ, RZ, UR5 ;  /* 0x00000005ff007e24 */ /* 0x000fce000f8e00ff */
.L_x_104:
[----:B-1----:R1:W4:Y:S02]  /*53e0*/  SYNCS.PHASECHK.TRANS64.TRYWAIT P0, [R0+URZ], R2 ;  /* 0x00000002000075a7 */ /* 0x00232400080011ff */
[----:B----4-:R-:W-:Y:S05]  /*53f0*/  @!P0 NANOSLEEP.SYNCS 0x989680 ;  /* 0x009896800000895d */ /* 0x010fea0003900000 */
[----:B------:R-:W4:Y:S02]  /*5400*/  @!P0 SYNCS.PHASECHK.TRANS64 P0, [R0+URZ], R2 ;  /* 0x00000002000085a7 */ /* 0x000f2400080010ff */
[----:B--2-4-:R-:W-:Y:S05]  /*5410*/  @P0 EXIT ;  /* 0x000000000000094d */ /* 0x014fea0003800000 */
[----:B------:R-:W-:Y:S05]  /*5420*/  BRA `(.L_x_104) ;  /* 0xfffffffc00ec7947 */ /* 0x000fea000383ffff */
.L_x_92:
[----:B------:R-:W-:-:S06]  /*5430*/  UISETP.GE.AND UP1, UPT, UR10, 0x4, UPT ;  /* 0x000000040a00788c */ /* 0x000fcc000bf26270 */
[----:B------:R-:W-:-:S13]  /*5440*/  PLOP3.LUT P0, PT, PT, PT, UP1, 0x80, 0x8 ;  /* 0x000000000008781c */ /* 0x000fda0003f0f018 */
[----:B------:R-:W-:Y:S05]  /*5450*/  @!P0 EXIT ;  /* 0x000000000000894d */ /* 0x000fea0003800000 */
[----:B------:R-:W-:Y:S01]  /*5460*/  BAR.SYNC.DEFER_BLOCKING 0x6, 0xa0 ;  /* 0x0182800000007b1d */ /* 0x000fe20000010000 */
[C---:B------:R-:W-:Y:S01]  /*5470*/  IMAD.SHL.U32 R2, R97.reuse, 0x20, RZ ;  /* 0x0000002061027824 */ /* 0x040fe200078e00ff */
[C---:B------:R-:W-:Y:S01]  /*5480*/  LOP3.LUT R98, R97.reuse, 0x2, RZ, 0xc0, !PT ;  /* 0x0000000261627812 */ /* 0x040fe200078ec0ff */
[C---:B------:R-:W-:Y:S01]  /*5490*/  IMAD.SHL.U32 R103, R97.reuse, 0x4, RZ ;  /* 0x0000000461677824 */ /* 0x040fe200078e00ff */
[C---:B------:R-:W-:Y:S01]  /*54a0*/  LOP3.LUT R104, R97.reuse, 0x60, RZ, 0xc0, !PT ;  /* 0x0000006061687812 */ /* 0x040fe200078ec0ff */
[C---:B------:R-:W-:Y:S01]  /*54b0*/  IMAD.U32 R46, R97.reuse, 0x10000, RZ ;  /* 0x00010000612e7824 */ /* 0x040fe200078e00ff */
[----:B------:R-:W-:Y:S02]  /*54c0*/  UMOV UR48, 0x400 ;  /* 0x0000040000307882 */ /* 0x000fe40000000000 */
[----:B------:R-:W1:Y:S01]  /*54d0*/  LDC R95, c[0x0][0x370] ;  /* 0x0000dc00ff5f7b82 */ /* 0x000e620000000800 */
[----:B------:R-:W-:Y:S01]  /*54e0*/  ULEA UR48, UR37, UR48, 0x18 ;  /* 0x0000003025307291 */ /* 0x000fe2000f8ec0ff */
[----:B------:R-:W-:Y:S01]  /*54f0*/  LOP3.LUT R3, R2, 0xc0, RZ, 0xc0, !PT ;  /* 0x000000c002037812 */ /* 0x000fe200078ec0ff */
[----:B------:R-:W-:Y:S01]  /*5500*/  IMAD.MOV.U32 R45, RZ, RZ, RZ ;  /* 0x000000ffff2d7224 */ /* 0x000fe200078e00ff */
[----:B------:R-:W-:Y:S01]  /*5510*/  LOP3.LUT R97, R97, 0x4, RZ, 0xc0, !PT ;  /* 0x0000000461617812 */ /* 0x000fe200078ec0ff */
[----:B------:R-:W-:Y:S01]  /*5520*/  UIADD3 UR52, UPT, UPT, UR48, 0x200, URZ ;  /* 0x0000020030347890 */ /* 0x000fe2000fffe0ff */
[----:B------:R-:W-:-:S02]  /*5530*/  LOP3.LUT R103, R3, 0x18, R103, 0xf8, !PT ;  /* 0x0000001803677812 */ /* 0x000fc400078ef867 */
[----:B------:R-:W-:Y:S01]  /*5540*/  CS2R R100, SRZ ;  /* 0x0000000000647805 */ /* 0x000fe2000001ff00 */
[----:B------:R-:W2:Y:S01]  /*5550*/  LDC R42, c[0x0][0xb0c] ;  /* 0x0002c300ff2a7b82 */ /* 0x000ea20000000800 */
[----:B------:R-:W-:Y:S01]  /*5560*/  LOP3.LUT R46, R46, 0x600000, RZ, 0xc0, !PT ;  /* 0x006000002e2e7812 */ /* 0x000fe200078ec0ff */
[----:B------:R-:W-:Y:S01]  /*5570*/  IMAD.MOV.U32 R108, RZ, RZ, RZ ;  /* 0x000000ffff6c7224 */ /* 0x000fe200078e00ff */
[----:B------:R-:W-:Y:S01]  /*5580*/  IADD3 R102, PT, PT, -R97, 0x2, RZ ;  /* 0x0000000261667810 */ /* 0x000fe20007ffe1ff */
[----:B------:R-:W-:Y:S01]  /*5590*/  IMAD.MOV R98, RZ, RZ, -R98 ;  /* 0x000000ffff627224 */ /* 0x000fe200078e0a62 */
[----:B------:R-:W-:Y:S01]  /*55a0*/  LOP3.LUT R103, R103, 0xf20, R2, 0xf8, !PT ;  /* 0x00000f2067677812 */ /* 0x000fe200078ef802 */
[----:B------:R-:W-:Y:S01]  /*55b0*/  IMAD.MOV R97, RZ, RZ, -R97 ;  /* 0x000000ffff617224 */ /* 0x000fe200078e0a61 */
[----:B------:R-:W3:Y:S01]  /*55c0*/  LDCU.64 UR54, c[0x0][0x348] ;  /* 0x00006900ff3677ac */ /* 0x000ee20008000a00 */
[----:B------:R-:W4:Y:S01]  /*55d0*/  LDC R93, c[0x0][0xb20] ;  /* 0x0002c800ff5d7b82 */ /* 0x000f220000000800 */
[----:B------:R-:W3:Y:S01]  /*55e0*/  LDS R0, [UR48+0x190] ;  /* 0x00019030ff007984 */ /* 0x000ee20008000800 */
[----:B------:R-:W-:Y:S01]  /*55f0*/  IMAD.SHL.U32 R102, R102, 0x10, RZ ;  /* 0x0000001066667824 */ /* 0x000fe200078e00ff */
[----:B------:R-:W-:Y:S01]  /*5600*/  LEA R103, R103, UR52, 0x1 ;  /* 0x0000003467677c11 */ /* 0x000fe2000f8e08ff */
[----:B------:R-:W-:Y:S01]  /*5610*/  UMOV UR51, 0x1 ;  /* 0x0000000100337882 */ /* 0x000fe20000000000 */
[----:B------:R-:W-:Y:S01]  /*5620*/  UMOV UR56, URZ ;  /* 0x000000ff00387c82 */ /* 0x000fe20008000000 */
[----:B------:R-:W1:Y:S02]  /*5630*/  LDCU.64 UR38, c[0x0][0x888] ;  /* 0x00011100ff2677ac */ /* 0x000e640008000a00 */
[----:B------:R-:W1:Y:S01]  /*5640*/  LDC R41, c[0x0][0xb30] ;  /* 0x0002cc00ff297b82 */ /* 0x000e620000000800 */
[----:B------:R-:W1:Y:S01]  /*5650*/  LDCU.64 UR44, c[0x0][0x890] ;  /* 0x00011200ff2c77ac */ /* 0x000e620008000a00 */
[----:B------:R-:W-:Y:S01]  /*5660*/  UMOV UR50, URZ ;  /* 0x000000ff00327c82 */ /* 0x000fe20008000000 */
[----:B------:R-:W-:-:S05]  /*5670*/  UMOV UR49, URZ ;  /* 0x000000ff00317c82 */ /* 0x000fca0008000000 */
[----:B------:R-:W1:Y:S08]  /*5680*/  LDC.64 R88, c[0x0][0xb10] ;  /* 0x0002c400ff587b82 */ /* 0x000e700000000a00 */
[----:B------:R-:W1:Y:S08]  /*5690*/  LDC.64 R38, c[0x0][0xb18] ;  /* 0x0002c600ff267b82 */ /* 0x000e700000000a00 */
[----:B------:R-:W1:Y:S08]  /*56a0*/  LDC.64 R36, c[0x0][0xb28] ;  /* 0x0002ca00ff247b82 */ /* 0x000e700000000a00 */
[----:B------:R-:W1:Y:S01]  /*56b0*/  LDC.64 R86, c[0x0][0x8b0] ;  /* 0x00022c00ff567b82 */ /* 0x000e620000000a00 */
[----:B---3--:R-:W-:-:S07]  /*56c0*/  IMAD.IADD R46, R0, 0x1, R46 ;  /* 0x00000001002e7824 */ /* 0x008fce00078e022e */
[----:B------:R-:W3:Y:S08]  /*56d0*/  LDC.64 R84, c[0x0][0x8a8] ;  /* 0x00022a00ff547b82 */ /* 0x000ef00000000a00 */
[----:B--2-4-:R-:W1:Y:S02]  /*56e0*/  LDC R94, c[0x0][0x374] ;  /* 0x0000dd00ff5e7b82 */ /* 0x014e640000000800 */
.L_x_135:
[----:B------:R-:W-:Y:S02]  /*56f0*/  LEA R0, R108, UR48, 0x3 ;  /* 0x000000306c007c11 */ /* 0x000fe4000f8e18ff */
[----:B------:R-:W-:Y:S02]  /*5700*/  SHF.L.U32 R2, R100, 0x1f, RZ ;  /* 0x0000001f64027819 */ /* 0x000fe400000006ff */
[----:B------:R-:W-:Y:S02]  /*5710*/  LEA R16, R108, UR48, 0x4 ;  /* 0x000000306c107c11 */ /* 0x000fe4000f8e20ff */
[----:B------:R-:W2:Y:S02]  /*5720*/  SYNCS.PHASECHK.TRANS64.TRYWAIT P0, [R0+URZ+0xe0], R2 ;  /* 0x0000e002000075a7 */ /* 0x000ea400080011ff */
[----:B--2---:R-:W-:Y:S05]  /*5730*/  @!P0 BRA `(.L_x_105) ;  /* 0x0000003400548947 */ /* 0x004fea0003800000 */
.L_x_192:
[----:B------:R-:W4:Y:S01]  /*5740*/  LDC.64 R10, c[0x0][0xb10] ;  /* 0x0002c400ff0a7b82 */ /* 0x000f220000000a00 */
[----:B------:R-:W3:Y:S01]  /*5750*/  LDS.128 R16, [R16+0x170] ;  /* 0x0001700010107984 */ /* 0x000ee20000000c00 */
[----:B-1----:R-:W-:Y:S01]  /*5760*/  ISETP.NE.AND P1, PT, R41, 0x1, PT ;  /* 0x000000012900780c */ /* 0x002fe20003f25270 */
[----:B--2---:R-:W-:Y:S01]  /*5770*/  VIADD R0, R0, 0xf0 ;  /* 0x000000f000007836 */ /* 0x004fe20000000000 */
[----:B------:R-:W-:Y:S04]  /*5780*/  ISETP.GE.AND P0, PT, R40, 0x1, PT ;  /* 0x000000012800780c */ /* 0x000fe80003f06270 */
[----:B------:R-:W1:Y:S01]  /*5790*/  LDC.64 R8, c[0x0][0xb18] ;  /* 0x0002c600ff087b82 */ /* 0x000e620000000a00 */
[----:B------:R-:W-:Y:S01]  /*57a0*/  PRMT R0, RZ, 0x654, R0 ;  /* 0x00000654ff007816 */ /* 0x000fe20000000000 */
[----:B------:R-:W-:Y:S01]  /*57b0*/  @!PT LDS RZ, [RZ] ;  /* 0x00000000fffff984 */ /* 0x000fe20000000800 */
[----:B------:R-:W-:Y:S01]  /*57c0*/  @!PT LDS RZ, [RZ] ;  /* 0x00000000fffff984 */ /* 0x000fe20000000800 */
[----:B------:R-:W-:Y:S01]  /*57d0*/  @!PT LDS RZ, [RZ] ;  /* 0x00000000fffff984 */ /* 0x000fe20000000800 */
[----:B------:R-:W-:Y:S01]  /*57e0*/  @!PT LDS RZ, [RZ] ;  /* 0x00000000fffff984 */ /* 0x000fe20000000800 */
[----:B------:R2:W-:Y:S06]  /*57f0*/  MEMBAR.ALL.CTA ;  /* 0x0000000000007992 */ /* 0x0005ec0000008000 */
[----:B--2---:R-:W2:Y:S01]  /*5800*/  FENCE.VIEW.ASYNC.S ;  /* 0x00000000000073c6 */ /* 0x004ea20000000000 */
[----:B------:R-:W1:Y:S08]  /*5810*/  @!P1 LDC R12, c[0x0][0xb20] ;  /* 0x0002c800ff0c9b82 */ /* 0x000e700000000800 */
[----:B------:R-:W1:Y:S01]  /*5820*/  @!P1 LDC R7, c[0x0][0xb0c] ;  /* 0x0002c300ff079b82 */ /* 0x000e620000000800 */
[----:B--2---:R2:W-:Y:S01]  /*5830*/  SYNCS.ARRIVE.TRANS64.RED.A1T0 RZ, [R0+URZ], RZ ;  /* 0x000000ff00ff79a7 */ /* 0x0045e200081004ff */
[----:B---3--:R-:W-:Y:S04]  /*5840*/  LOP3.LUT P4, RZ, R18, 0x1, RZ, 0xc0, !PT ;  /* 0x0000000112ff7812 */ /* 0x008fe8000788c0ff */
[----:B------:R-:W-:Y:S09]  /*5850*/  P2R R105, PR, RZ, 0x10 ;  /* 0x00000010ff697803 */ /* 0x000ff20000000000 */
[----:B------:R-:W-:Y:S02]  /*5860*/  @P4 MOV R44, R16 ;  /* 0x00000010002c4202 */ /* 0x000fe40000000f00 */
[----:B------:R-:W-:Y:S01]  /*5870*/  @P4 LOP3.LUT R43, R17, 0xffff, RZ, 0xc0, !PT ;  /* 0x0000ffff112b4812 */ /* 0x000fe200078ec0ff */
[----:B--2-4-:R-:W-:Y:S06]  /*5880*/  @!P0 BRA `(.L_x_106) ;  /* 0x0000000000a48947 */ /* 0x014fec0003800000 */
[----:B------:R-:W-:Y:S01]  /*5890*/  IMAD.HI.U32 R0, R94, R39, RZ ;  /* 0x000000275e007227 */ /* 0x000fe200078e00ff */
[----:B------:R-:W-:Y:S02]  /*58a0*/  ISETP.NE.AND P0, PT, R38, 0x1, PT ;  /* 0x000000012600780c */ /* 0x000fe40003f05270 */
[----:B------:R-:W-:Y:S01]  /*58b0*/  ISETP.NE.AND P2, PT, R40, 0x1, PT ;  /* 0x000000012800780c */ /* 0x000fe20003f45270 */
[----:B------:R-:W-:Y:S01]  /*58c0*/  IMAD.HI.U32 R4, R95, R88, RZ ;  /* 0x000000585f047227 */ /* 0x000fe200078e00ff */
[----:B------:R-:W-:Y:S02]  /*58d0*/  SHF.R.U32.HI R0, RZ, R93, R0 ;  /* 0x0000005dff007219 */ /* 0x000fe40000011600 */
[----:B------:R-:W-:Y:S01]  /*58e0*/  ISETP.NE.AND P3, PT, R42, 0x1, PT ;  /* 0x000000012a00780c */ /* 0x000fe20003f65270 */
[----:B------:R-:W-:Y:S01]  /*58f0*/  IMAD.HI.U32 R6, R43, R39, RZ ;  /* 0x000000272b067227 */ /* 0x000fe200078e00ff */
[-C--:B------:R-:W-:Y:S02]  /*5900*/  SHF.R.U32.HI R4, RZ, R89.reuse, R4 ;  /* 0x00000059ff047219 */ /* 0x080fe40000011604 */
[----:B------:R-:W-:Y:S01]  /*5910*/  SEL R0, R94, R0, !P0 ;  /* 0x000000005e007207 */ /* 0x000fe20004000000 */
[----:B------:R-:W-:Y:S01]  /*5920*/  IMAD.HI.U32 R5, R44, R88, RZ ;  /* 0x000000582c057227 */ /* 0x000fe200078e00ff */
[----:B------:R-:W-:Y:S03]  /*5930*/  SEL R4, R95, R4, !P3 ;  /* 0x000000045f047207 */ /* 0x000fe60005800000 */
[-C--:B------:R-:W-:Y:S01]  /*5940*/  IMAD.HI.U32 R3, R0, R36.reuse, RZ ;  /* 0x0000002400037227 */ /* 0x080fe200078e00ff */
[----:B------:R-:W-:Y:S03]  /*5950*/  SHF.R.U32.HI R5, RZ, R89, R5 ;  /* 0x00000059ff057219 */ /* 0x000fe60000011605 */
[----:B------:R-:W-:Y:S01]  /*5960*/  IMAD.HI.U32 R2, R4, R36, RZ ;  /* 0x0000002404027227 */ /* 0x000fe200078e00ff */
[----:B------:R-:W-:Y:S02]  /*5970*/  @P2 SHF.R.U32.HI R0, RZ, R37, R3 ;  /* 0x00000025ff002219 */ /* 0x000fe40000011603 */
[----:B------:R-:W-:Y:S02]  /*5980*/  SHF.R.U32.HI R3, RZ, R93, R6 ;  /* 0x0000005dff037219 */ /* 0x000fe40000011606 */
[----:B------:R-:W-:Y:S01]  /*5990*/  @P2 SHF.R.U32.HI R4, RZ, R37, R2 ;  /* 0x00000025ff042219 */ /* 0x000fe20000011602 */
[----:B------:R-:W-:Y:S01]  /*59a0*/  IMAD R0, R40, R0, RZ ;  /* 0x0000000028007224 */ /* 0x000fe200078e02ff */
[----:B------:R-:W-:Y:S02]  /*59b0*/  SEL R3, R43, R3, !P0 ;  /* 0x000000032b037207 */ /* 0x000fe40004000000 */
[----:B------:R-:W-:Y:S01]  /*59c0*/  SEL R2, R44, R5, !P3 ;  /* 0x000000052c027207 */ /* 0x000fe20005800000 */
[----:B------:R-:W-:Y:S01]  /*59d0*/  IMAD R5, R40, R4, RZ ;  /* 0x0000000428057224 */ /* 0x000fe200078e02ff */
[C---:B------:R-:W-:Y:S01]  /*59e0*/  ISETP.GE.AND P0, PT, R3.reuse, R0, PT ;  /* 0x000000000300720c */ /* 0x040fe20003f06270 */
[C---:B------:R-:W-:Y:S03]  /*59f0*/  IMAD.HI.U32 R0, R3.reuse, R36, RZ ;  /* 0x0000002403007227 */ /* 0x040fe600078e00ff */
[C---:B------:R-:W-:Y:S02]  /*5a00*/  ISETP.GE.OR P0, PT, R2.reuse, R5, P0 ;  /* 0x000000050200720c */ /* 0x040fe40000706670 */
[----:B------:R-:W-:Y:S04]  /*5a10*/  SHF.R.U32.HI R0, RZ, R37, R0 ;  /* 0x00000025ff007219 */ /* 0x000fe80000011600 */
[C---:B------:R-:W-:Y:S05]  /*5a20*/  SEL R6, R3.reuse, R0, !P2 ;  /* 0x0000000003067207 */ /* 0x040fea0005000000 */
        /* <DEDUP_REMOVED lines=14> */
[----:B------:R-:W-:Y:S07]  /*5b10*/  IMAD R43, R3, R38, R43 ;  /* 0x00000026032b7224 */ /* 0x000fee00078e022b */
.L_x_106:
[----:B-1----:R-:W-:Y:S01]  /*5b20*/  @!P1 ISETP.NE.AND P0, PT, R8, 0x1, PT ;  /* 0x000000010800980c */ /* 0x002fe20003f05270 */
[----:B------:R-:W-:Y:S01]  /*5b30*/  @!P1 IMAD.HI.U32 R0, R44, R10, RZ ;  /* 0x0000000a2c009227 */ /* 0x000fe200078e00ff */
[----:B------:R-:W-:Y:S01]  /*5b40*/  @!P1 ISETP.NE.AND P2, PT, R7, 0x1, PT ;  /* 0x000000010700980c */ /* 0x000fe20003f45270 */
[----:B------:R-:W-:Y:S01]  /*5b50*/  ULOP3.LUT UP0, URZ, UR52, 0x1b0, URZ, 0xc0, !UPT ;  /* 0x000001b034ff7892 */ /* 0x000fe2000f80c0ff */
[----:B------:R-:W-:Y:S01]  /*5b60*/  R2UR UR42, R14 ;  /* 0x000000000e2a72ca */ /* 0x000fe200000e0000 */
[----:B------:R-:W-:Y:S01]  /*5b70*/  @!P1 IMAD.HI.U32 R2, R43, R9, RZ ;  /* 0x000000092b029227 */ /* 0x000fe200078e00ff */
[----:B------:R-:W-:Y:S02]  /*5b80*/  @!P1 SHF.R.U32.HI R0, RZ, R11, R0 ;  /* 0x0000000bff009219 */ /* 0x000fe40000011600 */
[----:B------:R-:W-:Y:S01]  /*5b90*/  R2UR UR41, R15 ;  /* 0x000000000f2972ca */ /* 0x000fe200000e0000 */
[----:B------:R-:W-:Y:S01]  /*5ba0*/  VIADD R108, R108, 0x1 ;  /* 0x000000016c6c7836 */ /* 0x000fe20000000000 */
[----:B------:R-:W-:Y:S02]  /*5bb0*/  @!P1 SHF.R.U32.HI R2, RZ, R12, R2 ;  /* 0x0000000cff029219 */ /* 0x000fe40000011602 */
[----:B------:R-:W-:Y:S02]  /*5bc0*/  @!P1 SEL R3, R44, R0, !P2 ;  /* 0x000000002c039207 */ /* 0x000fe40005000000 */
[----:B------:R-:W-:Y:S02]  /*5bd0*/  @!P1 SEL R2, R43, R2, !P0 ;  /* 0x000000022b029207 */ /* 0x000fe40004000000 */
[----:B------:R-:W-:Y:S01]  /*5be0*/  @P4 SHF.R.U32.HI R99, RZ, 0x10, R17 ;  /* 0x00000010ff634819 */ /* 0x000fe20000011611 */
[----:B------:R-:W-:Y:S02]  /*5bf0*/  USHF.L.U32 UR42, UR42, 0x7, URZ ;  /* 0x000000072a2a7899 */ /* 0x000fe400080006ff */
[----:B------:R-:W-:Y:S02]  /*5c00*/  @!P1 IMAD.IADD R0, R2, 0x1, -R3 ;  /* 0x0000000102009824 */ /* 0x000fe400078e0a03 */
[----:B------:R-:W-:Y:S01]  /*5c10*/  @!P1 IMAD.IADD R2, R3, 0x1, -R2 ;  /* 0x0000000103029824 */ /* 0x000fe200078e0a02 */
[----:B------:R-:W-:Y:S01]  /*5c20*/  USHF.L.U32 UR41, UR41, 0x6, URZ ;  /* 0x0000000629297899 */ /* 0x000fe200080006ff */
[----:B------:R-:W-:Y:S02]  /*5c30*/  @!P1 IMAD R44, R0, R7, R44 ;  /* 0x00000007002c9224 */ /* 0x000fe400078e022c */
[----:B------:R-:W-:Y:S01]  /*5c40*/  @!P1 IMAD R43, R2, R8, R43 ;  /* 0x00000008022b9224 */ /* 0x000fe200078e022b */
[----:B------:R-:W-:Y:S08]  /*5c50*/  BRA.U !UP0, `(.L_x_107) ;  /* 0x00000001087c7547 */ /* 0x000ff0000b800000 */
[----:B------:R-:W1:Y:S01]  /*5c60*/  LDCU.64 UR8, c[0x4][0x80] ;  /* 0x01001000ff0877ac */ /* 0x000e620008000a00 */
[----:B------:R-:W-:Y:S01]  /*5c70*/  MOV R2, 0x0 ;  /* 0x0000000000027802 */ /* 0x000fe20000000f00 */
[----:B------:R-:W-:Y:S02]  /*5c80*/  HFMA2 R12, -RZ, RZ, 0, 5.9604644775390625e-08 ;  /* 0x00000001ff0c7431 */ /* 0x000fe400000001ff */
[----:B------:R-:W-:Y:S01]  /*5c90*/  IMAD.MOV.U32 R8, RZ, RZ, 0x70 ;  /* 0x00000070ff087424 */ /* 0x000fe200078e00ff */
[----:B------:R2:W3:Y:S01]  /*5ca0*/  LDC.64 R14, c[0x4][R2] ;  /* 0x01000000020e7b82 */ /* 0x0004e20000000a00 */
[----:B------:R-:W4:Y:S01]  /*5cb0*/  LDCU.64 UR6, c[0x4][0x88] ;  /* 0x01001100ff0677ac */ /* 0x000f220008000a00 */
[----:B------:R-:W-:Y:S01]  /*5cc0*/  IMAD.MOV.U32 R13, RZ, RZ, RZ ;  /* 0x000000ffff0d7224 */ /* 0x000fe200078e00ff */
[----:B------:R-:W2:Y:S01]  /*5cd0*/  LDCU.64 UR4, c[0x4][0x8] ;  /* 0x01000100ff0477ac */ /* 0x000ea20008000a00 */
[----:B-1----:R-:W-:Y:S01]  /*5ce0*/  MOV R5, UR9 ;  /* 0x0000000900057c02 */ /* 0x002fe20008000f00 */
[----:B------:R-:W-:Y:S01]  /*5cf0*/  IMAD.U32 R4, RZ, RZ, UR8 ;  /* 0x00000008ff047e24 */ /* 0x000fe2000f8e00ff */
[----:B----4-:R-:W-:Y:S01]  /*5d00*/  MOV R7, UR7 ;  /* 0x0000000700077c02 */ /* 0x010fe20008000f00 */
[----:B------:R-:W-:Y:S01]  /*5d10*/  IMAD.U32 R6, RZ, RZ, UR6 ;  /* 0x00000006ff067e24 */ /* 0x000fe2000f8e00ff */
[----:B--2---:R-:W-:Y:S01]  /*5d20*/  MOV R11, UR5 ;  /* 0x00000005000b7c02 */ /* 0x004fe20008000f00 */
[----:B------:R-:W-:Y:S02]  /*5d30*/  IMAD.U32 R10, RZ, RZ, UR4 ;  /* 0x00000004ff0a7e24 */ /* 0x000fe4000f8e00ff */
[----:B------:R-:W-:Y:S07]  /*5d40*/  LEPC R20, `(.L_x_108) ;  /* 0x000000001014794e */ /* 0x000fee0000000000 */
[----:B---3-5:R-:W-:Y:S05]  /*5d50*/  CALL.ABS.NOINC R14 ;  /* 0x000000000e007343 */ /* 0x028fea0003c00000 */
.L_x_108:
[----:B------:R-:W1:Y:S01]  /*5d60*/  LDCU.64 UR8, c[0x4][0x80] ;  /* 0x01001000ff0877ac */ /* 0x000e620008000a00 */
[----:B------:R-:W2:Y:S01]  /*5d70*/  LDC.64 R2, c[0x4][R2] ;  /* 0x0100000002027b82 */ /* 0x000ea20000000a00 */
[----:B------:R-:W-:Y:S02]  /*5d80*/  HFMA2 R12, -RZ, RZ, 0, 5.9604644775390625e-08 ;  /* 0x00000001ff0c7431 */ /* 0x000fe400000001ff */
[----:B------:R-:W-:Y:S02]  /*5d90*/  IMAD.MOV.U32 R8, RZ, RZ, 0x70 ;  /* 0x00000070ff087424 */ /* 0x000fe400078e00ff */
[----:B------:R-:W-:Y:S01]  /*5da0*/  IMAD.MOV.U32 R13, RZ, RZ, RZ ;  /* 0x000000ffff0d7224 */ /* 0x000fe200078e00ff */
[----:B------:R-:W3:Y:S01]  /*5db0*/  LDCU.64 UR6, c[0x4][0x88] ;  /* 0x01001100ff0677ac */ /* 0x000ee20008000a00 */
[----:B------:R-:W4:Y:S01]  /*5dc0*/  LDCU.64 UR4, c[0x4][0x8] ;  /* 0x01000100ff0477ac */ /* 0x000f220008000a00 */
[----:B-1----:R-:W-:Y:S02]  /*5dd0*/  MOV R4, UR8 ;  /* 0x0000000800047c02 */ /* 0x002fe40008000f00 */
[----:B------:R-:W-:Y:S02]  /*5de0*/  MOV R5, UR9 ;  /* 0x0000000900057c02 */ /* 0x000fe40008000f00 */
[----:B---3--:R-:W-:Y:S01]  /*5df0*/  MOV R7, UR7 ;  /* 0x0000000700077c02 */ /* 0x008fe20008000f00 */
[----:B------:R-:W-:Y:S01]  /*5e00*/  IMAD.U32 R6, RZ, RZ, UR6 ;  /* 0x00000006ff067e24 */ /* 0x000fe2000f8e00ff */
[----:B----4-:R-:W-:Y:S01]  /*5e10*/  MOV R11, UR5 ;  /* 0x00000005000b7c02 */ /* 0x010fe20008000f00 */
[----:B------:R-:W-:Y:S02]  /*5e20*/  IMAD.U32 R10, RZ, RZ, UR4 ;  /* 0x00000004ff0a7e24 */ /* 0x000fe4000f8e00ff */
[----:B------:R-:W-:Y:S07]  /*5e30*/  LEPC R20, `(.L_x_107) ;  /* 0x000000001014794e */ /* 0x000fee0000000000 */
[----:B--2---:R-:W-:Y:S05]  /*5e40*/  CALL.ABS.NOINC R2 ;  /* 0x0000000002007343 */ /* 0x004fea0003c00000 */
.L_x_107:
[----:B------:R-:W-:Y:S01]  /*5e50*/  ISETP.NE.U32.AND P4, PT, R86, RZ, PT ;  /* 0x000000ff5600720c */ /* 0x000fe20003f85070 */
[----:B------:R-:W-:Y:S01]  /*5e60*/  UISETP.NE.AND UP2, UPT, UR53, URZ, UPT ;  /* 0x000000ff3500728c */ /* 0x000fe2000bf45270 */
[----:B------:R-:W-:Y:S01]  /*5e70*/  ISETP.NE.U32.AND P2, PT, RZ, UR38, PT ;  /* 0x00000026ff007c0c */ /* 0x000fe2000bf45070 */
[----:B------:R-:W-:Y:S01]  /*5e80*/  UISETP.NE.U32.AND UP1, UPT, UR44, URZ, UPT ;  /* 0x000000ff2c00728c */ /* 0x000fe2000bf25070 */
[----:B------:R-:W-:Y:S01]  /*5e90*/  ISETP.NE.AND.EX P4, PT, R87, RZ, PT, P4 ;  /* 0x000000ff5700720c */ /* 0x000fe20003f85340 */
[----:B------:R-:W-:Y:S01]  /*5ea0*/  UPLOP3.LUT UP0, UPT, UPT, UPT, UPT, 0x40, 0x4 ;  /* 0x000000000004789c */ /* 0x000fe20003f0e870 */
[----:B------:R-:W-:Y:S01]  /*5eb0*/  ISETP.NE.AND.EX P2, PT, RZ, UR39, PT, P2 ;  /* 0x00000027ff007c0c */ /* 0x000fe2000bf45320 */
[----:B------:R-:W-:Y:S01]  /*5ec0*/  UISETP.NE.AND.EX UP1, UPT, UR45, URZ, UPT, UP1 ;  /* 0x000000ff2d00728c */ /* 0x000fe2000bf25310 */
[----:B------:R-:W-:Y:S04]  /*5ed0*/  PLOP3.LUT P1, PT, PT, PT, UP2, 0x80, 0x8 ;  /* 0x000000000008781c */ /* 0x000fe80003f2f028 */
[----:B------:R-:W-:Y:S06]  /*5ee0*/  @UP2 UPLOP3.LUT UP0, UPT, UPT, UPT, UP1, 0x80, 0x8 ;  /* 0x000000000008289c */ /* 0x000fec0003f0f010 */
[----:B------:R-:W-:Y:S01]  /*5ef0*/  PLOP3.LUT P0, PT, PT, PT, UP0, 0x80, 0x8 ;  /* 0x000000000008781c */ /* 0x000fe20003f0f008 */
[----:B------:R-:W-:Y:S01]  /*5f00*/  @!UPT UIADD3 URZ, UPT, UPT, URZ, URZ, URZ ;  /* 0x000000fffffff290 */ /* 0x000fe2000fffe0ff */
[----:B------:R-:W-:Y:S11]  /*5f10*/  BRA.U !UP1, `(.L_x_109) ;  /* 0x0000000109387547 */ /* 0x000ff6000b800000 */
[----:B------:R-:W-:Y:S01]  /*5f20*/  UISETP.NE.U32.AND UP0, UPT, UR38, URZ, UPT ;  /* 0x000000ff2600728c */ /* 0x000fe2000bf05070 */
[----:B------:R-:W-:Y:S02]  /*5f30*/  HFMA2 R0, -RZ, RZ, 0, 5.9604644775390625e-08 ;  /* 0x00000001ff007431 */ /* 0x000fe400000001ff */
[----:B------:R-:W-:Y:S01]  /*5f40*/  IMAD.MOV.U32 R92, RZ, RZ, 0x1 ;  /* 0x00000001ff5c7424 */ /* 0x000fe200078e00ff */
[----:B------:R-:W-:Y:S06]  /*5f50*/  UISETP.NE.AND.EX UP0, UPT, UR39, URZ, UPT, UP0 ;  /* 0x000000ff2700728c */ /* 0x000fec000bf05300 */
[----:B------:R-:W-:Y:S05]  /*5f60*/  PLOP3.LUT P3, PT, PT, PT, UP0, 0x80, 0x8 ;  /* 0x000000000008781c */ /* 0x000fea0003f6f008 */
[----:B------:R-:W1:Y:S01]  /*5f70*/  @UP0 LDCU.64 UR6, c[0x0][0x888] ;  /* 0x00011100ff0607ac */ /* 0x000e620008000a00 */
[----:B------:R-:W-:Y:S07]  /*5f80*/  @UP0 UIMAD UR4, UR36, UR44, URZ ;  /* 0x0000002c240402a4 */ /* 0x000fee000f8e02ff */
[----:B------:R-:W-:Y:S01]  /*5f90*/  @!P3 PRMT R92, R0, 0x7610, R92 ;  /* 0x00007610005cb816 */ /* 0x000fe2000000005c */
[----:B-1----:R-:W-:Y:S03]  /*5fa0*/  @UP0 UIMAD.WIDE UR6, UR4, 0x4, UR6 ;  /* 0x00000004040608a5 */ /* 0x002fe6000f8e0206 */
[----:B------:R-:W1:Y:S03]  /*5fb0*/  @!UP0 LDCU UR4, c[0x0][0x880] ;  /* 0x00011000ff0487ac */ /* 0x000e660008000800 */
[----:B------:R-:W-:Y:S01]  /*5fc0*/  IMAD.U32 R2, RZ, RZ, UR6 ;  /* 0x00000006ff027e24 */ /* 0x000fe2000f8e00ff */
[----:B------:R-:W-:Y:S05]  /*5fd0*/  MOV R3, UR7 ;  /* 0x0000000700037c02 */ /* 0x000fea0008000f00 */
[----:B-----5:R2:W5:Y:S02]  /*5fe0*/  @P3 LDG.E R49, desc[UR46][R2.64] ;  /* 0x0000002e02313981 */ /* 0x020564000c1e1900 */
[----:B-12---:R-:W-:Y:S02]  /*5ff0*/  @!P3 IMAD.U32 R49, RZ, RZ, UR4 ;  /* 0x00000004ff31be24 */ /* 0x006fe4000f8e00ff */
.L_x_109:
[----:B------:R-:W-:Y:S05]  /*6000*/  @!P4 BRA `(.L_x_110) ;  /* 0x000000000020c947 */ /* 0x000fea0003800000 */
[----:B------:R-:W-:Y:S04]  /*6010*/  ISETP.NE.U32.AND P3, PT, R84, RZ, PT ;  /* 0x000000ff5400720c */ /* 0x000fe80003f65070 */
[----:B------:R-:W-:Y:S11]  /*6020*/  ISETP.NE.AND.EX P3, PT, R85, RZ, PT, P3 ;  /* 0x000000ff5500720c */ /* 0x000ff60003f65330 */
[----:B------:R-:W-:Y:S02]  /*6030*/  @!UPT UIADD3 URZ, UPT, UPT, URZ, URZ, URZ ;  /* 0x000000fffffff290 */ /* 0x000fe4000fffe0ff */
[----:B------:R-:W1:Y:S01]  /*6040*/  @P3 LDC.64 R2, c[0x0][0x8a8] ;  /* 0x00022a00ff023b82 */ /* 0x000e620000000a00 */
[----:B------:R-:W-:Y:S04]  /*6050*/  @P3 IMAD R0, R86, UR36, RZ ;  /* 0x0000002456003c24 */ /* 0x000fe8000f8e02ff */
[----:B-1----:R-:W-:Y:S05]  /*6060*/  @P3 IMAD.WIDE R2, R0, 0x4, R2 ;  /* 0x0000000400023825 */ /* 0x002fea00078e0202 */
[----:B-----5:R1:W5:Y:S02]  /*6070*/  @P3 LDG.E R47, desc[UR46][R2.64] ;  /* 0x0000002e022f3981 */ /* 0x020364000c1e1900 */
[----:B-1----:R-:W2:Y:S02]  /*6080*/  @!P3 LDC R47, c[0x0][0x8a0] ;  /* 0x00022800ff2fbb82 */ /* 0x002ea40000000800 */
.L_x_110:
[----:B-----5:R-:W-:Y:S01]  /*6090*/  FSETP.NEU.AND P3, PT, R49, RZ, PT ;  /* 0x000000ff3100720b */ /* 0x020fe20003f6d000 */
[----:B------:R-:W-:Y:S01]  /*60a0*/  ULOP3.LUT UR4, UR51, 0x1, URZ, 0x3c, !UPT ;  /* 0x0000000133047892 */ /* 0x000fe2000f8e3cff */
[----:B------:R-:W-:Y:S01]  /*60b0*/  SEL R4, RZ, 0xffffffff, P2 ;  /* 0xffffffffff047807 */ /* 0x000fe20001000000 */
[----:B------:R-:W-:Y:S01]  /*60c0*/  IMAD.U32 R68, RZ, RZ, UR56 ;  /* 0x00000038ff447e24 */ /* 0x000fe2000f8e00ff */
[----:B------:R-:W-:Y:S01]  /*60d0*/  @P1 LOP3.LUT P2, RZ, R92, 0xff, RZ, 0xc0, !PT ;  /* 0x000000ff5cff1812 */ /* 0x000fe2000784c0ff */
[----:B------:R-:W-:Y:S01]  /*60e0*/  IMAD.SHL.U32 R111, R98, 0x10, RZ ;  /* 0x00000010626f7824 */ /* 0x000fe200078e00ff */
[----:B------:R-:W-:Y:S01]  /*60f0*/  @P1 SEL R0, RZ, 0xffffffff, P3 ;  /* 0xffffffffff001807 */ /* 0x000fe20001800000 */
[----:B------:R-:W-:Y:S01]  /*6100*/  IMAD.U32 R71, RZ, RZ, UR4 ;  /* 0x00000004ff477e24 */ /* 0x000fe2000f8e00ff */
[----:B------:R-:W-:Y:S01]  /*6110*/  LEA R106, R45, UR48, 0x3 ;  /* 0x000000302d6a7c11 */ /* 0x000fe2000f8e18ff */
[----:B------:R-:W-:Y:S01]  /*6120*/  IMAD.SHL.U32 R68, R68, 0x2000, RZ ;  /* 0x0000200044447824 */ /* 0x000fe200078e00ff */
[----:B------:R-:W-:Y:S01]  /*6130*/  @P0 SEL R0, R4, R0, !P2 ;  /* 0x0000000004000207 */ /* 0x000fe20005000000 */
[----:B------:R-:W-:Y:S01]  /*6140*/  IMAD.SHL.U32 R110, R97, 0x10, RZ ;  /* 0x00000010616e7824 */ /* 0x000fe200078e00ff */
[----:B------:R-:W-:Y:S01]  /*6150*/  PLOP3.LUT P2, PT, PT, PT, UP1, 0x80, 0x8 ;  /* 0x000000000008781c */ /* 0x000fe20003f4f018 */
[----:B------:R-:W-:Y:S01]  /*6160*/  IMAD.IADD R63, R103, 0x1, R68 ;  /* 0x00000001673f7824 */ /* 0x000fe200078e0244 */
[----:B------:R-:W-:Y:S01]  /*6170*/  @P1 LOP3.LUT R0, R0, 0x1, RZ, 0xc0, !PT ;  /* 0x0000000100001812 */ /* 0x000fe200078ec0ff */
[----:B------:R-:W-:Y:S01]  /*6180*/  BSSY B1, `(.L_x_111) ;  /* 0x0000039000017945 */ /* 0x000fe20003800000 */
[----:B------:R-:W-:Y:S01]  /*6190*/  LOP3.LUT P4, R107, R92, 0xff, RZ, 0xc0, !PT ;  /* 0x000000ff5c6b7812 */ /* 0x000fe2000788c0ff */
[----:B------:R-:W-:Y:S01]  /*61a0*/  IMAD.IADD R62, R63, 0x1, R111 ;  /* 0x000000013f3e7824 */ /* 0x000fe200078e026f */
[----:B------:R-:W-:Y:S01]  /*61b0*/  ISETP.NE.U32.OR P5, PT, R0, 0x1, !P1 ;  /* 0x000000010000780c */ /* 0x000fe20004fa5470 */
[----:B------:R-:W-:Y:S01]  /*61c0*/  IMAD.U32 R0, RZ, RZ, UR56 ;  /* 0x00000038ff007e24 */ /* 0x000fe2000f8e00ff */
[----:B------:R-:W-:Y:S01]  /*61d0*/  SEL R3, RZ, 0xffffffff, P3 ;  /* 0xffffffffff037807 */ /* 0x000fe20001800000 */
[----:B------:R-:W-:Y:S01]  /*61e0*/  IMAD.MOV.U32 R70, RZ, RZ, 0x1 ;  /* 0x00000001ff467424 */ /* 0x000fe200078e00ff */
[----:B------:R-:W-:Y:S01]  /*61f0*/  P2R R109, PR, RZ, 0x20 ;  /* 0x00000020ff6d7803 */ /* 0x000fe20000000000 */
[----:B------:R-:W-:Y:S01]  /*6200*/  IMAD R48, R45, 0x40, R46 ;  /* 0x000000402d307824 */ /* 0x000fe200078e022e */
[----:B------:R-:W-:Y:S01]  /*6210*/  LEA R0, R0, UR48, 0x3 ;  /* 0x0000003000007c11 */ /* 0x000fe2000f8e18ff */
[----:B------:R-:W-:Y:S01]  /*6220*/  IMAD.U32 R69, RZ, RZ, UR56 ;  /* 0x00000038ff457e24 */ /* 0x000fe2000f8e00ff */
[----:B------:R-:W-:Y:S02]  /*6230*/  @P2 SEL R3, R4, R3, !P4 ;  /* 0x0000000304032207 */ /* 0x000fe40006000000 */
[----:B------:R-:W-:Y:S02]  /*6240*/  CS2R R82, SRZ ;  /* 0x0000000000527805 */ /* 0x000fe4000001ff00 */
[----:B------:R-:W-:Y:S02]  /*6250*/  CS2R R80, SRZ ;  /* 0x0000000000507805 */ /* 0x000fe4000001ff00 */
[----:B------:R-:W-:Y:S02]  /*6260*/  CS2R R74, SRZ ;  /* 0x00000000004a7805 */ /* 0x000fe4000001ff00 */
[----:B------:R-:W-:Y:S02]  /*6270*/  LOP3.LUT R3, R3, 0x1, RZ, 0xc0, !PT ;  /* 0x0000000103037812 */ /* 0x000fe400078ec0ff */
[----:B------:R-:W-:Y:S02]  /*6280*/  CS2R R72, SRZ ;  /* 0x0000000000487805 */ /* 0x000fe4000001ff00 */
[----:B------:R-:W-:Y:S02]  /*6290*/  @P5 SHF.L.U32 R2, R71, 0x1f, RZ ;  /* 0x0000001f47025819 */ /* 0x000fe400000006ff */
[----:B------:R-:W-:Y:S02]  /*62a0*/  CS2R R66, SRZ ;  /* 0x0000000000427805 */ /* 0x000fe4000001ff00 */
[----:B------:R-:W-:Y:S02]  /*62b0*/  ISETP.NE.U32.AND P2, PT, R3, 0x1, PT ;  /* 0x000000010300780c */ /* 0x000fe40003f45070 */
[----:B------:R-:W-:Y:S01]  /*62c0*/  CS2R R64, SRZ ;  /* 0x0000000000407805 */ /* 0x000fe2000001ff00 */
[----:B------:R1:W3:Y:S01]  /*62d0*/  @P5 SYNCS.PHASECHK.TRANS64.TRYWAIT P1, [R0+URZ+0xa0], R2 ;  /* 0x0000a002000055a7 */ /* 0x0002e200080211ff */
[----:B------:R-:W-:Y:S02]  /*62e0*/  CS2R R58, SRZ ;  /* 0x00000000003a7805 */ /* 0x000fe4000001ff00 */
[----:B------:R-:W-:Y:S02]  /*62f0*/  P2R R76, PR, RZ, 0x4 ;  /* 0x00000004ff4c7803 */ /* 0x000fe40000000000 */
[----:B------:R-:W-:Y:S01]  /*6300*/  CS2R R56, SRZ ;  /* 0x0000000000387805 */ /* 0x000fe2000001ff00 */
[----:B------:R-:W-:Y:S02]  /*6310*/  IMAD.IADD R61, R63, 0x1, R110 ;  /* 0x000000013f3d7824 */ /* 0x000fe400078e026e */
[----:B------:R-:W-:Y:S01]  /*6320*/  IMAD.IADD R60, R102, 0x1, R62 ;  /* 0x00000001663c7824 */ /* 0x000fe200078e023e */
[----:B-1----:R-:W-:Y:S04]  /*6330*/  SHF.L.U32 R2, R101, 0x1f, RZ ;  /* 0x0000001f65027819 */ /* 0x002fe800000006ff */
[----:B------:R1:W4:Y:S01]  /*6340*/  SYNCS.PHASECHK.TRANS64.TRYWAIT P0, [R106+URZ+0x100], R2 ;  /* 0x000100026a0075a7 */ /* 0x00032200080011ff */
[----:B---3--:R-:W-:Y:S01]  /*6350*/  @P5 SEL R70, RZ, 0x1, !P1 ;  /* 0x00000001ff465807 */ /* 0x008fe20004800000 */
[----:B-1----:R-:W-:Y:S06]  /*6360*/  @!P5 BRA `(.L_x_112) ;  /* 0x000000000068d947 */ /* 0x002fec0003800000 */
[----:B------:R-:W-:Y:S01]  /*6370*/  ISETP.NE.AND P1, PT, R70, RZ, PT ;  /* 0x000000ff4600720c */ /* 0x000fe20003f25270 */
[----:B------:R-:W-:Y:S01]  /*6380*/  BSSY B0, `(.L_x_113) ;  /* 0x000000d000007945 */ /* 0x000fe20003800000 */
[----:B------:R-:W-:Y:S02]  /*6390*/  CS2R R58, SRZ ;  /* 0x00000000003a7805 */ /* 0x000fe4000001ff00 */
[----:B------:R-:W-:Y:S02]  /*63a0*/  CS2R R56, SRZ ;  /* 0x0000000000387805 */ /* 0x000fe4000001ff00 */
[----:B------:R-:W-:Y:S02]  /*63b0*/  CS2R R66, SRZ ;  /* 0x0000000000427805 */ /* 0x000fe4000001ff00 */
[----:B------:R-:W-:Y:S02]  /*63c0*/  CS2R R64, SRZ ;  /* 0x0000000000407805 */ /* 0x000fe4000001ff00 */
[----:B------:R-:W-:Y:S02]  /*63d0*/  CS2R R74, SRZ ;  /* 0x00000000004a7805 */ /* 0x000fe4000001ff00 */
[----:B------:R-:W-:Y:S02]  /*63e0*/  CS2R R72, SRZ ;  /* 0x0000000000487805 */ /* 0x000fe4000001ff00 */
[----:B------:R-:W-:Y:S02]  /*63f0*/  CS2R R82, SRZ ;  /* 0x0000000000527805 */ /* 0x000fe4000001ff00 */
[----:B------:R-:W-:Y:S01]  /*6400*/  CS2R R80, SRZ ;  /* 0x0000000000507805 */ /* 0x000fe2000001ff00 */
[----:B------:R-:W-:Y:S06]  /*6410*/  @P1 BRA `(.L_x_114) ;  /* 0x00000000000c1947 */ /* 0x000fec0003800000 */
[----:B------:R-:W-:Y:S04]  /*6420*/  SHF.L.U32 R3, R71, 0x1f, RZ ;  /* 0x0000001f47037819 */ /* 0x000fe800000006ff */
[----:B------:R-:W1:Y:S02]  /*6430*/  SYNCS.PHASECHK.TRANS64.TRYWAIT P1, [R0+URZ+0xa0], R3 ;  /* 0x0000a003000075a7 */ /* 0x000e6400080211ff */
[----:B-1----:R-:W-:Y:S05]  /*6440*/  @!P1 BRA `(.L_x_115) ;  /* 0x0000002800249947 */ /* 0x002fea0003800000 */
.L_x_114:
[----:B------:R-:W-:Y:S05]  /*6450*/  BSYNC B0 ;  /* 0x0000000000007941 */ /* 0x000fea0003800000 */
.L_x_113:
[----:B------:R-:W-:Y:S01]  /*6460*/  ISETP.NE.AND P1, PT, R76, RZ, PT ;  /* 0x000000ff4c00720c */ /* 0x000fe20003f25270 */
[----:B------:R-:W-:Y:S04]  /*6470*/  UIADD3 UR5, UPT, UPT, UR56, 0x1, URZ ;  /* 0x0000000138057890 */ /* 0x000fe8000fffe0ff */
[----:B------:R-:W-:Y:S04]  /*6480*/  UISETP.NE.AND UP0, UPT, UR5, 0x3, UPT ;  /* 0x000000030500788c */ /* 0x000fe8000bf05270 */
[----:B------:R-:W-:Y:S02]  /*6490*/  USEL UR4, URZ, 0x1, UP0 ;  /* 0x00000001ff047887 */ /* 0x000fe40008000000 */
[----:B------:R-:W-:Y:S02]  /*64a0*/  USEL UR5, UR5, URZ, UP0 ;  /* 0x000000ff05057287 */ /* 0x000fe40008000000 */
[----:B------:R3:W1:Y:S02]  /*64b0*/  @P1 LDS.128 R56, [R63] ;  /* 0x000000003f381984 */ /* 0x0006640000000c00 */
[----:B------:R-:W-:Y:S02]  /*64c0*/  LOP3.LUT R71, R71, UR4, RZ, 0x3c, !PT ;  /* 0x0000000447477c12 */ /* 0x000fe4000f8e3cff */
[----:B------:R3:W1:Y:S01]  /*64d0*/  @P1 LDS.128 R64, [R62+0x10] ;  /* 0x000010003e401984 */ /* 0x0006620000000c00 */
[----:B------:R-:W-:Y:S03]  /*64e0*/  IMAD.U32 R69, RZ, RZ, UR5 ;  /* 0x00000005ff457e24 */ /* 0x000fe6000f8e00ff */
[----:B------:R3:W1:Y:S04]  /*64f0*/  @P1 LDS.128 R72, [R61+0x20] ;  /* 0x000020003d481984 */ /* 0x0006680000000c00 */
[----:B------:R3:W1:Y:S02]  /*6500*/  @P1 LDS.128 R80, [R60+0x10] ;  /* 0x000010003c501984 */ /* 0x0006640000000c00 */
.L_x_112:
[----:B------:R-:W-:Y:S05]  /*6510*/  BSYNC B1 ;  /* 0x0000000000017941 */ /* 0x000fea0003800000 */
.L_x_111:
[----:B-1----:R-:W-:Y:S04]  /*6520*/  SHF.R.U32.HI R0, RZ, 0x15, R48 ;  /* 0x00000015ff007819 */ /* 0x002fe80000011630 */
[----:B------:R-:W-:Y:S01]  /*6530*/  LOP3.LUT P1, RZ, R0, 0x3, R96, 0x48, !PT ;  /* 0x0000000300ff7812 */ /* 0x000fe20007824860 */
[----:B------:R-:W-:Y:S01]  /*6540*/  @!UPT UIADD3 URZ, UPT, UPT, URZ, URZ, URZ ;  /* 0x000000fffffff290 */ /* 0x000fe2000fffe0ff */
[----:B----4-:R-:W-:Y:S11]  /*6550*/  @P0 BRA `(.L_x_116) ;  /* 0x0000000000080947 */ /* 0x010ff60003800000 */
[----:B------:R-:W1:Y:S02]  /*6560*/  SYNCS.PHASECHK.TRANS64.TRYWAIT P0, [R106+URZ+0x100], R2 ;  /* 0x000100026a0075a7 */ /* 0x000e6400080011ff */
[----:B-1----:R-:W-:Y:S05]  /*6570*/  @!P0 BRA `(.L_x_117) ;  /* 0x0000002400ec8947 */ /* 0x002fea0003800000 */
.L_x_116:
[----:B------:R-:W-:Y:S05]  /*6580*/  @!P1 BRA `(.L_x_118) ;  /* 0x0000000000409947 */ /* 0x000fea0003800000 */
[----:B------:R-:W4:Y:S01]  /*6590*/  LDCU.64 UR8, c[0x4][0x70] ;  /* 0x01000e00ff0877ac */ /* 0x000f220008000a00 */
[----:B------:R-:W-:Y:S01]  /*65a0*/  MOV R3, 0x0 ;  /* 0x0000000000037802 */ /* 0x000fe20000000f00 */
[----:B------:R-:W-:Y:S02]  /*65b0*/  HFMA2 R12, -RZ, RZ, 0, 5.9604644775390625e-08 ;  /* 0x00000001ff0c7431 */ /* 0x000fe400000001ff */
[----:B------:R-:W-:Y:S02]  /*65c0*/  IMAD.MOV.U32 R8, RZ, RZ, 0x192 ;  /* 0x00000192ff087424 */ /* 0x000fe400078e00ff */
[----:B------:R-:W-:Y:S01]  /*65d0*/  IMAD.MOV.U32 R13, RZ, RZ, RZ ;  /* 0x000000ffff0d7224 */ /* 0x000fe200078e00ff */
[----:B------:R-:W5:Y:S01]  /*65e0*/  LDCU.64 UR6, c[0x4][0x78] ;  /* 0x01000f00ff0677ac */ /* 0x000f620008000a00 */
[----:B-1----:R-:W1:Y:S01]  /*65f0*/  LDC.64 R2, c[0x4][R3] ;  /* 0x0100000003027b82 */ /* 0x002e620000000a00 */
[----:B------:R-:W2:Y:S01]  /*6600*/  LDCU.64 UR4, c[0x4][0x10] ;  /* 0x01000200ff0477ac */ /* 0x000ea20008000a00 */
[----:B----4-:R-:W-:Y:S01]  /*6610*/  MOV R5, UR9 ;  /* 0x0000000900057c02 */ /* 0x010fe20008000f00 */
[----:B------:R-:W-:Y:S01]  /*6620*/  IMAD.U32 R4, RZ, RZ, UR8 ;  /* 0x00000008ff047e24 */ /* 0x000fe2000f8e00ff */
[----:B-----5:R-:W-:Y:S01]  /*6630*/  MOV R7, UR7 ;  /* 0x0000000700077c02 */ /* 0x020fe20008000f00 */
[----:B------:R-:W-:Y:S01]  /*6640*/  IMAD.U32 R6, RZ, RZ, UR6 ;  /* 0x00000006ff067e24 */ /* 0x000fe2000f8e00ff */
[----:B--2---:R-:W-:Y:S01]  /*6650*/  MOV R11, UR5 ;  /* 0x00000005000b7c02 */ /* 0x004fe20008000f00 */
[----:B------:R-:W-:Y:S02]  /*6660*/  IMAD.U32 R10, RZ, RZ, UR4 ;  /* 0x00000004ff0a7e24 */ /* 0x000fe4000f8e00ff */
[----:B------:R-:W-:Y:S07]  /*6670*/  LEPC R20, `(.L_x_118) ;  /* 0x000000001014794e */ /* 0x000fee0000000000 */
[----:B-1-3--:R-:W-:Y:S05]  /*6680*/  CALL.ABS.NOINC R2 ;  /* 0x0000000002007343 */ /* 0x00afea0003c00000 */
.L_x_118:
[----:B------:R-:W-:Y:S05]  /*6690*/  WARPSYNC.ALL ;  /* 0x0000000000007948 */ /* 0x000fea0003800000 */
[----:B------:R-:W-:Y:S01]  /*66a0*/  R2UR UR4, R48 ;  /* 0x00000000300472ca */ /* 0x000fe200000e0000 */
[--C-:B------:R-:W-:Y:S01]  /*66b0*/  HADD2.F32 R50, -RZ, R56.reuse.H0_H0 ;  /* 0x20000038ff327230 */ /* 0x100fe20000004100 */
[----:B------:R-:W-:Y:S01]  /*66c0*/  ISETP.NE.AND P0, PT, R104, RZ, PT ;  /* 0x000000ff6800720c */ /* 0x000fe20003f05270 */
[----:B------:R-:W-:Y:S01]  /*66d0*/  HADD2.F32 R51, -RZ, R56.H1_H1 ;  /* 0x30000038ff337230 */ /* 0x000fe20000004100 */
[----:B------:R-:W-:Y:S01]  /*66e0*/  BSSY.RECONVERGENT B0, `(.L_x_119) ;  /* 0x0000083000007945 */ /* 0x000fe20003800200 */
[--C-:B------:R-:W-:Y:S08]  /*66f0*/  HADD2.F32 R52, -RZ, R57.reuse.H0_H0 ;  /* 0x20000039ff347230 */ /* 0x100ff00000004100 */
[----:B------:R-:W2:Y:S02]  /*6700*/  LDTM.x32 R4, tmem[UR4] ;  /* 0x00000004000479ee */ /* 0x000ea400082c0000 */
[C---:B--2---:R-:W-:Y:S01]  /*6710*/  FMUL R0, R47.reuse, R4 ;  /* 0x000000042f007220 */ /* 0x044fe20000400000 */
[C---:B-1----:R-:W-:Y:S01]  /*6720*/  FMUL R2, R47.reuse, R5 ;  /* 0x000000052f027220 */ /* 0x042fe20000400000 */
[C---:B------:R-:W-:Y:S01]  /*6730*/  FMUL R4, R47.reuse, R8 ;  /* 0x000000082f047220 */ /* 0x040fe20000400000 */
[----:B------:R-:W-:Y:S01]  /*6740*/  FMUL R3, R47, R6 ;  /* 0x000000062f037220 */ /* 0x000fe20000400000 */
[C---:B------:R-:W-:Y:S01]  /*6750*/  FFMA R0, R49.reuse, R50, R0 ;  /* 0x0000003231007223 */ /* 0x040fe20000000000 */
[----:B------:R-:W-:Y:S01]  /*6760*/  FFMA R2, R49, R51, R2 ;  /* 0x0000003331027223 */ /* 0x000fe20000000002 */
[C---:B------:R-:W-:Y:S01]  /*6770*/  FMUL R5, R47.reuse, R9 ;  /* 0x000000092f057220 */ /* 0x040fe20000400000 */
        /* <DEDUP_REMOVED lines=16> */
[----:B------:R-:W-:Y:S02]  /*6880*/  HADD2.F32 R32, -RZ, R57.H1_H1 ;  /* 0x30000039ff207230 */ /* 0x000fe40000004100 */
[C---:B------:R-:W-:Y:S01]  /*6890*/  FMUL R26, R47.reuse, R30 ;  /* 0x0000001e2f1a7220 */ /* 0x040fe20000400000 */
[----:B------:R-:W-:Y:S01]  /*68a0*/  FMUL R29, R47, R33 ;  /* 0x000000212f1d7220 */ /* 0x000fe20000400000 */
[--C-:B------:R-:W-:Y:S02]  /*68b0*/  HADD2.F32 R33, -RZ, R58.reuse.H0_H0 ;  /* 0x2000003aff217230 */ /* 0x100fe40000004100 */
[----:B------:R-:W-:Y:S01]  /*68c0*/  FFMA R3, R49, R52, R3 ;  /* 0x0000003431037223 */ /* 0x000fe20000000003 */
[C---:B------:R-:W-:Y:S01]  /*68d0*/  FMUL R7, R47.reuse, R7 ;  /* 0x000000072f077220 */ /* 0x040fe20000400000 */
[----:B------:R-:W-:Y:S01]  /*68e0*/  FMUL R30, R47, R34 ;  /* 0x000000222f1e7220 */ /* 0x000fe20000400000 */
[----:B------:R-:W-:Y:S01]  /*68f0*/  HADD2.F32 R34, -RZ, R58.H1_H1 ;  /* 0x3000003aff227230 */ /* 0x000fe20000004100 */
[----:B------:R-:W-:Y:S01]  /*6900*/  F2FP.F16.F32.PACK_AB R52, R2, R0 ;  /* 0x000000000234723e */ /* 0x000fe200000000ff */
[--C-:B------:R-:W-:Y:S02]  /*6910*/  HADD2.F32 R0, -RZ, R59.reuse.H0_H0 ;  /* 0x2000003bff007230 */ /* 0x100fe40000004100 */
[C---:B------:R-:W-:Y:S01]  /*6920*/  FFMA R7, R49.reuse, R32, R7 ;  /* 0x0000002031077223 */ /* 0x040fe20000000007 */
[----:B------:R-:W-:Y:S02]  /*6930*/  HADD2.F32 R2, -RZ, R59.H1_H1 ;  /* 0x3000003bff027230 */ /* 0x000fe40000004100 */
[C---:B------:R-:W-:Y:S01]  /*6940*/  FFMA R4, R49.reuse, R33, R4 ;  /* 0x0000002131047223 */ /* 0x040fe20000000004 */
[C---:B------:R-:W-:Y:S01]  /*6950*/  FFMA R5, R49.reuse, R34, R5 ;  /* 0x0000002231057223 */ /* 0x040fe20000000005 */
[----:B------:R-:W-:Y:S01]  /*6960*/  FFMA R6, R49, R0, R6 ;  /* 0x0000000031067223 */ /* 0x000fe20000000006 */
[--C-:B------:R-:W-:Y:S02]  /*6970*/  HADD2.F32 R0, -RZ, R64.reuse.H0_H0 ;  /* 0x20000040ff007230 */ /* 0x100fe40000004100 */
[----:B------:R-:W-:Y:S01]  /*6980*/  FMUL R11, R47, R11 ;  /* 0x0000000b2f0b7220 */ /* 0x000fe20000400000 */
[----:B------:R-:W-:Y:S01]  /*6990*/  F2FP.F16.F32.PACK_AB R53, R7, R3 ;  /* 0x000000030735723e */ /* 0x000fe200000000ff */
[--C-:B------:R-:W-:Y:S02]  /*69a0*/  HADD2.F32 R3, -RZ, R65.reuse.H0_H0 ;  /* 0x20000041ff037230 */ /* 0x100fe40000004100 */
[----:B------:R-:W-:Y:S01]  /*69b0*/  FMUL R15, R47, R15 ;  /* 0x0000000f2f0f7220 */ /* 0x000fe20000400000 */
[C---:B------:R-:W-:Y:S01]  /*69c0*/  FFMA R11, R49.reuse, R2, R11 ;  /* 0x00000002310b7223 */ /* 0x040fe2000000000b */
[----:B------:R-:W-:Y:S02]  /*69d0*/  HADD2.F32 R2, -RZ, R64.H1_H1 ;  /* 0x30000040ff027230 */ /* 0x000fe40000004100 */
[----:B------:R-:W-:Y:S01]  /*69e0*/  FFMA R8, R49, R0, R8 ;  /* 0x0000000031087223 */ /* 0x000fe20000000008 */
[----:B------:R-:W-:Y:S02]  /*69f0*/  HADD2.F32 R0, -RZ, R65.H1_H1 ;  /* 0x30000041ff007230 */ /* 0x000fe40000004100 */
[C---:B------:R-:W-:Y:S01]  /*6a00*/  FMUL R19, R47.reuse, R19 ;  /* 0x000000132f137220 */ /* 0x040fe20000400000 */
[----:B------:R-:W-:Y:S01]  /*6a10*/  FMUL R23, R47, R23 ;  /* 0x000000172f177220 */ /* 0x000fe20000400000 */
[C---:B------:R-:W-:Y:S01]  /*6a20*/  FFMA R9, R49.reuse, R2, R9 ;  /* 0x0000000231097223 */ /* 0x040fe20000000009 */
[C---:B------:R-:W-:Y:S01]  /*6a30*/  FFMA R10, R49.reuse, R3, R10 ;  /* 0x00000003310a7223 */ /* 0x040fe2000000000a */
[----:B------:R-:W-:Y:S01]  /*6a40*/  FFMA R15, R49, R0, R15 ;  /* 0x00000000310f7223 */ /* 0x000fe2000000000f */
[--C-:B------:R-:W-:Y:S02]  /*6a50*/  HADD2.F32 R2, -RZ, R66.reuse.H0_H0 ;  /* 0x20000042ff027230 */ /* 0x100fe40000004100 */
[----:B------:R-:W-:Y:S01]  /*6a60*/  FMUL R27, R47, R27 ;  /* 0x0000001b2f1b7220 */ /* 0x000fe20000400000 */
[----:B------:R-:W-:Y:S01]  /*6a70*/  HADD2.F32 R0, -RZ, R66.H1_H1 ;  /* 0x30000042ff007230 */ /* 0x000fe20000004100 */
[----:B------:R-:W-:Y:S01]  /*6a80*/  F2FP.F16.F32.PACK_AB R54, R5, R4 ;  /* 0x000000040536723e */ /* 0x000fe200000000ff */
[--C-:B------:R-:W-:Y:S02]  /*6a90*/  HADD2.F32 R3, -RZ, R67.reuse.H0_H0 ;  /* 0x20000043ff037230 */ /* 0x100fe40000004100 */
[C---:B------:R-:W-:Y:S01]  /*6aa0*/  FFMA R12, R49.reuse, R2, R12 ;  /* 0x00000002310c7223 */ /* 0x040fe2000000000c */
[--C-:B------:R-:W-:Y:S02]  /*6ab0*/  HADD2.F32 R2, -RZ, R72.reuse.H0_H0 ;  /* 0x20000048ff027230 */ /* 0x100fe40000004100 */
[C---:B------:R-:W-:Y:S01]  /*6ac0*/  FFMA R13, R49.reuse, R0, R13 ;  /* 0x00000000310d7223 */ /* 0x040fe2000000000d */
[----:B------:R-:W-:Y:S02]  /*6ad0*/  HADD2.F32 R0, -RZ, R67.H1_H1 ;  /* 0x30000043ff007230 */ /* 0x000fe40000004100 */
[----:B------:R-:W-:Y:S01]  /*6ae0*/  FFMA R14, R49, R3, R14 ;  /* 0x00000003310e7223 */ /* 0x000fe2000000000e */
[----:B------:R-:W-:Y:S01]  /*6af0*/  HADD2.F32 R3, -RZ, R72.H1_H1 ;  /* 0x30000048ff037230 */ /* 0x000fe20000004100 */
[----:B------:R-:W-:Y:S01]  /*6b00*/  F2FP.F16.F32.PACK_AB R55, R11, R6 ;  /* 0x000000060b37723e */ /* 0x000fe200000000ff */
[----:B------:R-:W-:Y:S01]  /*6b10*/  FMUL R31, R47, R31 ;  /* 0x0000001f2f1f7220 */ /* 0x000fe20000400000 */
[C---:B------:R-:W-:Y:S01]  /*6b20*/  FFMA R19, R49.reuse, R0, R19 ;  /* 0x0000000031137223 */ /* 0x040fe20000000013 */
[--C-:B------:R-:W-:Y:S02]  /*6b30*/  HADD2.F32 R0, -RZ, R73.reuse.H0_H0 ;  /* 0x20000049ff007230 */ /* 0x100fe40000004100 */
[C---:B------:R-:W-:Y:S01]  /*6b40*/  FFMA R16, R49.reuse, R2, R16 ;  /* 0x0000000231107223 */ /* 0x040fe20000000010 */
[----:B------:R1:W-:Y:S01]  /*6b50*/  STS.128 [R63], R52 ;  /* 0x000000343f007388 */ /* 0x0003e20000000c00 */
[C---:B------:R-:W-:Y:S01]  /*6b60*/  FFMA R17, R49.reuse, R3, R17 ;  /* 0x0000000331117223 */ /* 0x040fe20000000011 */
[----:B------:R-:W-:Y:S02]  /*6b70*/  HADD2.F32 R2, -RZ, R73.H1_H1 ;  /* 0x30000049ff027230 */ /* 0x000fe40000004100 */
[----:B------:R-:W-:Y:S01]  /*6b80*/  FFMA R18, R49, R0, R18 ;  /* 0x0000000031127223 */ /* 0x000fe20000000012 */
[--C-:B------:R-:W-:Y:S01]  /*6b90*/  HADD2.F32 R0, -RZ, R74.reuse.H0_H0 ;  /* 0x2000004aff007230 */ /* 0x100fe20000004100 */
[----:B------:R-:W-:Y:S01]  /*6ba0*/  F2FP.F16.F32.PACK_AB R8, R9, R8 ;  /* 0x000000080908723e */ /* 0x000fe200000000ff */
[--C-:B------:R-:W-:Y:S02]  /*6bb0*/  HADD2.F32 R3, -RZ, R75.reuse.H0_H0 ;  /* 0x2000004bff037230 */ /* 0x100fe40000004100 */
[C---:B------:R-:W-:Y:S01]  /*6bc0*/  FFMA R23, R49.reuse, R2, R23 ;  /* 0x0000000231177223 */ /* 0x040fe20000000017 */
[----:B------:R-:W-:Y:S02]  /*6bd0*/  HADD2.F32 R2, -RZ, R74.H1_H1 ;  /* 0x3000004aff027230 */ /* 0x000fe40000004100 */
[----:B------:R-:W-:Y:S01]  /*6be0*/  FFMA R20, R49, R0, R20 ;  /* 0x0000000031147223 */ /* 0x000fe20000000014 */
[----:B------:R-:W-:Y:S01]  /*6bf0*/  HADD2.F32 R0, -RZ, R75.H1_H1 ;  /* 0x3000004bff007230 */ /* 0x000fe20000004100 */
[----:B------:R-:W-:Y:S01]  /*6c00*/  F2FP.F16.F32.PACK_AB R9, R15, R10 ;  /* 0x0000000a0f09723e */ /* 0x000fe200000000ff */
[----:B------:R-:W-:Y:S02]  /*6c10*/  HADD2.F32 R4, -RZ, R83.H0_H0 ;  /* 0x20000053ff047230 */ /* 0x000fe40000004100 */
[C---:B------:R-:W-:Y:S01]  /*6c20*/  FFMA R21, R49.reuse, R2, R21 ;  /* 0x0000000231157223 */ /* 0x040fe20000000015 */
[C---:B------:R-:W-:Y:S01]  /*6c30*/  FFMA R22, R49.reuse, R3, R22 ;  /* 0x0000000331167223 */ /* 0x040fe20000000016 */
[----:B------:R-:W-:Y:S01]  /*6c40*/  FFMA R27, R49, R0, R27 ;  /* 0x00000000311b7223 */ /* 0x000fe2000000001b */
[--C-:B------:R-:W-:Y:S01]  /*6c50*/  HADD2.F32 R2, -RZ, R80.reuse.H0_H0 ;  /* 0x20000050ff027230 */ /* 0x100fe20000004100 */
[----:B------:R-:W-:Y:S01]  /*6c60*/  F2FP.F16.F32.PACK_AB R10, R13, R12 ;  /* 0x0000000c0d0a723e */ /* 0x000fe200000000ff */
[----:B------:R-:W-:Y:S01]  /*6c70*/  HADD2.F32 R0, -RZ, R80.H1_H1 ;  /* 0x30000050ff007230 */ /* 0x000fe20000004100 */
[----:B------:R-:W-:Y:S01]  /*6c80*/  F2FP.F16.F32.PACK_AB R11, R19, R14 ;  /* 0x0000000e130b723e */ /* 0x000fe200000000ff */
[--C-:B------:R-:W-:Y:S02]  /*6c90*/  HADD2.F32 R3, -RZ, R81.reuse.H0_H0 ;  /* 0x20000051ff037230 */ /* 0x100fe40000004100 */
[C---:B------:R-:W-:Y:S01]  /*6ca0*/  FFMA R24, R49.reuse, R2, R24 ;  /* 0x0000000231187223 */ /* 0x040fe20000000018 */
[--C-:B------:R-:W-:Y:S02]  /*6cb0*/  HADD2.F32 R2, -RZ, R82.reuse.H0_H0 ;  /* 0x20000052ff027230 */ /* 0x100fe40000004100 */
[C---:B------:R-:W-:Y:S01]  /*6cc0*/  FFMA R25, R49.reuse, R0, R25 ;  /* 0x0000000031197223 */ /* 0x040fe20000000019 */
[----:B------:R1:W-:Y:S01]  /*6cd0*/  STS.128 [R62+0x10], R8 ;  /* 0x000010083e007388 */ /* 0x0003e20000000c00 */
[----:B------:R-:W-:Y:S02]  /*6ce0*/  HADD2.F32 R0, -RZ, R81.H1_H1 ;  /* 0x30000051ff007230 */ /* 0x000fe40000004100 */
[----:B------:R-:W-:Y:S01]  /*6cf0*/  FFMA R26, R49, R3, R26 ;  /* 0x00000003311a7223 */ /* 0x000fe2000000001a */
[----:B------:R-:W-:Y:S01]  /*6d00*/  HADD2.F32 R3, -RZ, R82.H1_H1 ;  /* 0x30000052ff037230 */ /* 0x000fe20000004100 */
[----:B------:R-:W-:Y:S01]  /*6d10*/  F2FP.F16.F32.PACK_AB R16, R17, R16 ;  /* 0x000000101110723e */ /* 0x000fe200000000ff */
[----:B------:R-:W-:Y:S01]  /*6d20*/  HADD2.F32 R5, -RZ, R83.H1_H1 ;  /* 0x30000053ff057230 */ /* 0x000fe20000004100 */
[----:B------:R-:W-:Y:S01]  /*6d30*/  F2FP.F16.F32.PACK_AB R17, R23, R18 ;  /* 0x000000121711723e */ /* 0x000fe200000000ff */
[----:B------:R-:W-:Y:S01]  /*6d40*/  FFMA R31, R49, R0, R31 ;  /* 0x00000000311f7223 */ /* 0x000fe2000000001f */
[----:B------:R-:W-:Y:S01]  /*6d50*/  FMUL R35, R47, R35 ;  /* 0x000000232f237220 */ /* 0x000fe20000400000 */
[----:B------:R-:W-:Y:S01]  /*6d60*/  F2FP.F16.F32.PACK_AB R18, R21, R20 ;  /* 0x000000141512723e */ /* 0x000fe200000000ff */
[----:B------:R-:W-:Y:S01]  /*6d70*/  FFMA R28, R49, R2, R28 ;  /* 0x00000002311c7223 */ /* 0x000fe2000000001c */
[----:B------:R-:W-:Y:S01]  /*6d80*/  F2FP.F16.F32.PACK_AB R19, R27, R22 ;  /* 0x000000161b13723e */ /* 0x000fe200000000ff */
[C---:B------:R-:W-:Y:S01]  /*6d90*/  FFMA R29, R49.reuse, R3, R29 ;  /* 0x00000003311d7223 */ /* 0x040fe2000000001d */
[C---:B------:R-:W-:Y:S01]  /*6da0*/  FFMA R30, R49.reuse, R4, R30 ;  /* 0x00000004311e7223 */ /* 0x040fe2000000001e */
[----:B------:R-:W-:Y:S01]  /*6db0*/  FFMA R35, R49, R5, R35 ;  /* 0x0000000531237223 */ /* 0x000fe20000000023 */
[----:B------:R-:W-:Y:S01]  /*6dc0*/  F2FP.F16.F32.PACK_AB R24, R25, R24 ;  /* 0x000000181918723e */ /* 0x000fe200000000ff */
[----:B------:R1:W-:Y:S01]  /*6dd0*/  STS.128 [R61+0x20], R16 ;  /* 0x000020103d007388 */ /* 0x0003e20000000c00 */
[----:B------:R-:W-:Y:S02]  /*6de0*/  F2FP.F16.F32.PACK_AB R25, R31, R26 ;  /* 0x0000001a1f19723e */ /* 0x000fe400000000ff */
[----:B------:R-:W-:Y:S02]  /*6df0*/  F2FP.F16.F32.PACK_AB R26, R29, R28 ;  /* 0x0000001c1d1a723e */ /* 0x000fe400000000ff */
[----:B------:R-:W-:Y:S05]  /*6e00*/  F2FP.F16.F32.PACK_AB R27, R35, R30 ;  /* 0x0000001e231b723e */ /* 0x000fea00000000ff */
[----:B------:R1:W-:Y:S01]  /*6e10*/  STS.128 [R60+0x10], R24 ;  /* 0x000010183c007388 */ /* 0x0003e20000000c00 */
[----:B------:R-:W-:Y:S01]  /*6e20*/  @!PT LDS RZ, [RZ] ;  /* 0x00000000fffff984 */ /* 0x000fe20000000800 */
[----:B------:R-:W-:Y:S01]  /*6e30*/  @!PT LDS RZ, [RZ] ;  /* 0x00000000fffff984 */ /* 0x000fe20000000800 */
[----:B------:R-:W-:Y:S01]  /*6e40*/  @!PT LDS RZ, [RZ] ;  /* 0x00000000fffff984 */ /* 0x000fe20000000800 */
[----:B------:R-:W-:Y:S01]  /*6e50*/  @!PT LDS RZ, [RZ] ;  /* 0x00000000fffff984 */ /* 0x000fe20000000800 */
[----:B------:R2:W-:Y:S07]  /*6e60*/  MEMBAR.ALL.CTA ;  /* 0x0000000000007992 */ /* 0x0005ee0000008000 */
[----:B--2---:R-:W2:Y:S02]  /*6e70*/  FENCE.VIEW.ASYNC.S ;  /* 0x00000000000073c6 */ /* 0x004ea40000000000 */
[----:B--2---:R-:W-:Y:S06]  /*6e80*/  BAR.SYNC.DEFER_BLOCKING 0x1, 0x80 ;  /* 0x0042000000007b1d */ /* 0x004fec0000010000 */
[----:B------:R-:W-:Y:S05]  /*6e90*/  @P0 BRA `(.L_x_120) ;  /* 0x00000000001c0947 */ /* 0x000fea0003800000 */
[----:B------:R-:W-:Y:S01]  /*6ea0*/  R2UR UR4, R68 ;  /* 0x00000000440472ca */ /* 0x000fe200000e0000 */
[----:B------:R-:W-:Y:S01]  /*6eb0*/  UIADD3 UR6, UP0, UPT, UR54, 0x680, URZ ;  /* 0x0000068036067890 */ /* 0x000fe2000ff1e0ff */
[----:B------:R-:W-:Y:S03]  /*6ec0*/  UMOV UR43, UR36 ;  /* 0x00000024002b7c82 */ /* 0x000fe60008000000 */
[----:B------:R-:W-:Y:S08]  /*6ed0*/  UIADD3.X UR7, UPT, UPT, URZ, UR55, URZ, UP0, !UPT ;  /* 0x00000037ff077290 */ /* 0x000ff000087fe4ff */
[----:B------:R-:W-:Y:S09]  /*6ee0*/  UIADD3 UR40, UPT, UPT, UR48, 0x200, UR4 ;  /* 0x0000020030287890 */ /* 0x000ff2000fffe004 */
[----:B------:R2:W-:Y:S02]  /*6ef0*/  UTMASTG.3D [UR40], [UR6] ;  /* 0x00000028060073b5 */ /* 0x0005e40008010000 */
[----:B--2---:R0:W-:Y:S02]  /*6f00*/  UTMACMDFLUSH ;  /* 0x00000000000079b7 */ /* 0x0041e40000000000 */
.L_x_120:
[----:B------:R-:W-:Y:S05]  /*6f10*/  BSYNC.RECONVERGENT B0 ;  /* 0x0000000000007941 */ /* 0x000fea0003800200 */
.L_x_119:
[----:B------:R-:W-:Y:S01]  /*6f20*/  UIADD3 UR40, UPT, UPT, UR56, 0x1, URZ ;  /* 0x0000000138287890 */ /* 0x000fe2000fffe0ff */
[----:B------:R-:W-:Y:S03]  /*6f30*/  BSSY.RECONVERGENT B0, `(.L_x_121) ;  /* 0x0000005000007945 */ /* 0x000fe60003800200 */
[----:B------:R-:W-:Y:S04]  /*6f40*/  UISETP.NE.AND UP0, UPT, UR40, 0x3, UPT ;  /* 0x000000032800788c */ /* 0x000fe8000bf05270 */
[----:B------:R-:W-:Y:S01]  /*6f50*/  USEL UR43, UR40, URZ, UP0 ;  /* 0x000000ff282b7287 */ /* 0x000fe20008000000 */
[----:B------:R-:W-:Y:S11]  /*6f60*/  @P0 BRA `(.L_x_122) ;  /* 0x0000000000040947 */ /* 0x000ff60003800000 */
[----:B------:R-:W-:Y:S04]  /*6f70*/  DEPBAR.LE SB0, 0x1 ;  /* 0x000080400000791a */ /* 0x000fe80000000000 */
.L_x_122:
[----:B------:R-:W-:Y:S05]  /*6f80*/  BSYNC.RECONVERGENT B0 ;  /* 0x0000000000007941 */ /* 0x000fea0003800200 */
.L_x_121:
[----:B------:R-:W-:Y:S01]  /*6f90*/  BAR.SYNC.DEFER_BLOCKING 0x1, 0x80 ;  /* 0x0042000000007b1d */ /* 0x000fe20000010000 */
[----:B------:R-:W-:Y:S01]  /*6fa0*/  ISETP.NE.AND P1, PT, R109, RZ, PT ;  /* 0x000000ff6d00720c */ /* 0x000fe20003f25270 */
[----:B------:R-:W-:Y:S01]  /*6fb0*/  UISETP.NE.AND UP0, UPT, UR50, URZ, UPT ;  /* 0x000000ff3200728c */ /* 0x000fe2000bf05270 */
[----:B------:R-:W-:Y:S11]  /*6fc0*/  LEA R2, R69, UR48, 0x3 ;  /* 0x0000003045027c11 */ /* 0x000ff6000f8e18ff */
[----:B------:R-:W-:Y:S01]  /*6fd0*/  @P1 SHF.L.U32 R3, R71, 0x1f, RZ ;  /* 0x0000001f47031819 */ /* 0x000fe200000006ff */
[----:B------:R-:W-:Y:S06]  /*6fe0*/  BRA.U !UP0, `(.L_x_123) ;  /* 0x0000000108247547 */ /* 0x000fec000b800000 */
[----:B------:R-:W-:Y:S01]  /*6ff0*/  IMAD.U32 R4, RZ, RZ, UR49 ;  /* 0x00000031ff047e24 */ /* 0x000fe2000f8e00ff */
[----:B------:R-:W-:Y:S01]  /*7000*/  MOV R0, UR37 ;  /* 0x0000002500007c02 */ /* 0x000fe20008000f00 */
[----:B------:R-:W-:Y:S03]  /*7010*/  UIADD3 UR49, UPT, UPT, UR49, 0x1, URZ ;  /* 0x0000000131317890 */ /* 0x000fe6000fffe0ff */
[----:B------:R-:W-:Y:S01]  /*7020*/  @P1 LEA R4, R4, UR48, 0x3 ;  /* 0x0000003004041c11 */ /* 0x000fe2000f8e18ff */
[----:B------:R-:W-:Y:S04]  /*7030*/  UISETP.NE.AND UP0, UPT, UR49, 0x3, UPT ;  /* 0x000000033100788c */ /* 0x000fe8000bf05270 */
[----:B------:R-:W-:Y:S01]  /*7040*/  @P1 VIADD R4, R4, 0xb8 ;  /* 0x000000b804041836 */ /* 0x000fe20000000000 */
[----:B------:R-:W-:Y:S04]  /*7050*/  USEL UR49, UR49, URZ, UP0 ;  /* 0x000000ff31317287 */ /* 0x000fe80008000000 */
[----:B------:R-:W-:Y:S04]  /*7060*/  @P1 PRMT R0, R0, 0x654, R4 ;  /* 0x0000065400001816 */ /* 0x000fe80000000004 */
[----:B------:R2:W-:Y:S04]  /*7070*/  @P1 SYNCS.ARRIVE.TRANS64.RED.A1T0 RZ, [R0+URZ], RZ ;  /* 0x000000ff00ff19a7 */ /* 0x0005e800081004ff */
.L_x_123:
[----:B------:R-:W4:Y:S01]  /*7080*/  @P1 SYNCS.PHASECHK.TRANS64.TRYWAIT P0, [R2+URZ+0xa0], R3 ;  /* 0x0000a003020015a7 */ /* 0x000f2200080011ff */
[----:B------:R-:W-:Y:S01]  /*7090*/  BSSY B1, `(.L_x_124) ;  /* 0x0000015000017945 */ /* 0x000fe20003800000 */
[----:B----4-:R-:W-:Y:S03]  /*70a0*/  @P1 SEL R70, RZ, 0x1, !P0 ;  /* 0x00000001ff461807 */ /* 0x010fe60004000000 */
[----:B------:R-:W-:Y:S05]  /*70b0*/  @!P1 BRA `(.L_x_125) ;  /* 0x0000000000489947 */ /* 0x000fea0003800000 */
[----:B------:R-:W-:Y:S01]  /*70c0*/  ISETP.NE.AND P1, PT, R76, RZ, PT ;  /* 0x000000ff4c00720c */ /* 0x000fe20003f25270 */
[----:B------:R-:W-:Y:S01]  /*70d0*/  BSSY B0, `(.L_x_126) ;  /* 0x000000a000007945 */ /* 0x000fe20003800000 */
[----:B------:R-:W-:Y:S11]  /*70e0*/  ISETP.NE.AND P0, PT, R70, RZ, PT ;  /* 0x000000ff4600720c */ /* 0x000ff60003f05270 */
[----:B------:R-:W-:Y:S04]  /*70f0*/  @P1 IMAD R69, R69, 0x2000, R103 ;  /* 0x0000200045451824 */ /* 0x000fe800078e0267 */
[----:B------:R-:W-:Y:S01]  /*7100*/  @P1 IMAD.IADD R4, R111, 0x1, R69 ;  /* 0x000000016f041824 */ /* 0x000fe200078e0245 */
[----:B------:R-:W-:Y:S03]  /*7110*/  @P1 IADD3 R3, PT, PT, R110, R69, RZ ;  /* 0x000000456e031210 */ /* 0x000fe60007ffe0ff */
[----:B--2---:R-:W-:Y:S01]  /*7120*/  @P1 IMAD.IADD R0, R102, 0x1, R4 ;  /* 0x0000000166001824 */ /* 0x004fe200078e0204 */
[----:B------:R-:W-:Y:S06]  /*7130*/  @P0 BRA `(.L_x_127) ;  /* 0x00000000000c0947 */ /* 0x000fec0003800000 */
[----:B------:R-:W-:Y:S04]  /*7140*/  SHF.L.U32 R71, R71, 0x1f, RZ ;  /* 0x0000001f47477819 */ /* 0x000fe800000006ff */
[----:B------:R-:W2:Y:S02]  /*7150*/  SYNCS.PHASECHK.TRANS64.TRYWAIT P0, [R2+URZ+0xa0], R71 ;  /* 0x0000a047020075a7 */ /* 0x000ea400080011ff */
[----:B--2---:R-:W-:Y:S05]  /*7160*/  @!P0 BRA `(.L_x_128) ;  /* 0x0000001c00048947 */ /* 0x004fea0003800000 */
.L_x_127:
[----:B------:R-:W-:Y:S05]  /*7170*/  BSYNC B0 ;  /* 0x0000000000007941 */ /* 0x000fea0003800000 */
.L_x_126:
[----:B------:R-:W-:Y:S11]  /*7180*/  ISETP.NE.AND P0, PT, R76, RZ, PT ;  /* 0x000000ff4c00720c */ /* 0x000ff60003f05270 */
[----:B------:R-:W-:Y:S02]  /*7190*/  @!UPT UIADD3 URZ, UPT, UPT, URZ, URZ, URZ ;  /* 0x000000fffffff290 */ /* 0x000fe4000fffe0ff */
[----:B------:R4:W1:Y:S04]  /*71a0*/  @P0 LDS.128 R56, [R69] ;  /* 0x0000000045380984 */ /* 0x0008680000000c00 */
[----:B------:R4:W1:Y:S04]  /*71b0*/  @P0 LDS.128 R72, [R3+0x20] ;  /* 0x0000200003480984 */ /* 0x0008680000000c00 */
[----:B------:R4:W1:Y:S04]  /*71c0*/  @P0 LDS.128 R64, [R4+0x10] ;  /* 0x0000100004400984 */ /* 0x0008680000000c00 */
[----:B------:R4:W1:Y:S02]  /*71d0*/  @P0 LDS.128 R80, [R0+0x10] ;  /* 0x0000100000500984 */ /* 0x0008640000000c00 */
.L_x_125:
[----:B------:R-:W-:Y:S05]  /*71e0*/  BSYNC B1 ;  /* 0x0000000000017941 */ /* 0x000fea0003800000 */
.L_x_124:
[----:B--2-4-:R-:W-:Y:S05]  /*71f0*/  VIADD R0, R48, 0x20 ;  /* 0x0000002030007836 */ /* 0x014fea0000000000 */
[----:B------:R-:W-:Y:S04]  /*7200*/  SHF.R.U32.HI R0, RZ, 0x15, R0 ;  /* 0x00000015ff007819 */ /* 0x000fe80000011600 */
[----:B------:R-:W-:Y:S11]  /*7210*/  LOP3.LUT P0, RZ, R0, 0x3, R96, 0x48, !PT ;  /* 0x0000000300ff7812 */ /* 0x000ff60007804860 */
[----:B------:R-:W-:Y:S02]  /*7220*/  @!UPT UIADD3 URZ, UPT, UPT, URZ, URZ, URZ ;  /* 0x000000fffffff290 */ /* 0x000fe4000fffe0ff */
[----:B------:R-:W-:Y:S05]  /*7230*/  @!P0 BRA `(.L_x_129) ;  /* 0x0000000000408947 */ /* 0x000fea0003800000 */
[----:B------:R-:W2:Y:S01]  /*7240*/  LDCU.64 UR8, c[0x4][0x70] ;  /* 0x01000e00ff0877ac */ /* 0x000ea20008000a00 */
[----:B------:R-:W-:Y:S01]  /*7250*/  MOV R3, 0x0 ;  /* 0x0000000000037802 */ /* 0x000fe20000000f00 */
[----:B------:R-:W-:Y:S02]  /*7260*/  HFMA2 R12, -RZ, RZ, 0, 5.9604644775390625e-08 ;  /* 0x00000001ff0c7431 */ /* 0x000fe400000001ff */
[----:B-1----:R-:W-:Y:S02]  /*7270*/  IMAD.MOV.U32 R8, RZ, RZ, 0x192 ;  /* 0x00000192ff087424 */ /* 0x002fe400078e00ff */
[----:B------:R-:W-:Y:S01]  /*7280*/  IMAD.MOV.U32 R13, RZ, RZ, RZ ;  /* 0x000000ffff0d7224 */ /* 0x000fe200078e00ff */
[----:B------:R-:W1:Y:S01]  /*7290*/  LDCU.64 UR6, c[0x4][0x78] ;  /* 0x01000f00ff0677ac */ /* 0x000e620008000a00 */
[----:B------:R-:W4:Y:S01]  /*72a0*/  LDC.64 R2, c[0x4][R3] ;  /* 0x0100000003027b82 */ /* 0x000f220000000a00 */
[----:B------:R-:W5:Y:S01]  /*72b0*/  LDCU.64 UR4, c[0x4][0x10] ;  /* 0x01000200ff0477ac */ /* 0x000f620008000a00 */
[----:B--2---:R-:W-:Y:S01]  /*72c0*/  MOV R5, UR9 ;  /* 0x0000000900057c02 */ /* 0x004fe20008000f00 */
[----:B------:R-:W-:Y:S01]  /*72d0*/  IMAD.U32 R4, RZ, RZ, UR8 ;  /* 0x00000008ff047e24 */ /* 0x000fe2000f8e00ff */
[----:B-1----:R-:W-:Y:S01]  /*72e0*/  MOV R7, UR7 ;  /* 0x0000000700077c02 */ /* 0x002fe20008000f00 */
[----:B------:R-:W-:Y:S01]  /*72f0*/  IMAD.U32 R6, RZ, RZ, UR6 ;  /* 0x00000006ff067e24 */ /* 0x000fe2000f8e00ff */
[----:B-----5:R-:W-:Y:S01]  /*7300*/  MOV R11, UR5 ;  /* 0x00000005000b7c02 */ /* 0x020fe20008000f00 */
[----:B------:R-:W-:Y:S02]  /*7310*/  IMAD.U32 R10, RZ, RZ, UR4 ;  /* 0x00000004ff0a7e24 */ /* 0x000fe4000f8e00ff */
[----:B------:R-:W-:Y:S07]  /*7320*/  LEPC R20, `(.L_x_129) ;  /* 0x000000001014794e */ /* 0x000fee0000000000 */
[----:B---34-:R-:W-:Y:S05]  /*7330*/  CALL.ABS.NOINC R2 ;  /* 0x0000000002007343 */ /* 0x018fea0003c00000 */
.L_x_129:
[----:B------:R-:W-:Y:S01]  /*7340*/  ISETP.NE.AND P0, PT, R104, RZ, PT ;  /* 0x000000ff6800720c */ /* 0x000fe20003f05270 */
[----:B------:R-:W-:Y:S05]  /*7350*/  WARPSYNC.ALL ;  /* 0x0000000000007948 */ /* 0x000fea0003800000 */
[----:B------:R-:W-:Y:S01]  /*7360*/  R2UR UR4, R48 ;  /* 0x00000000300472ca */ /* 0x000fe200000e0000 */
[----:B------:R-:W-:Y:S01]  /*7370*/  USHF.L.U32 UR8, UR43, 0xd, URZ ;  /* 0x0000000d2b087899 */ /* 0x000fe200080006ff */
[--C-:B-1----:R-:W-:Y:S01]  /*7380*/  HADD2.F32 R48, -RZ, R56.reuse.H0_H0 ;  /* 0x20000038ff307230 */ /* 0x102fe20000004100 */
[----:B------:R-:W-:Y:S01]  /*7390*/  IADD3 R106, PT, PT, R106, 0x120, RZ ;  /* 0x000001206a6a7810 */ /* 0x000fe20007ffe0ff */
[----:B------:R-:W-:Y:S01]  /*73a0*/  HADD2.F32 R50, -RZ, R56.H1_H1 ;  /* 0x30000038ff327230 */ /* 0x000fe20000004100 */
[----:B------:R-:W-:Y:S01]  /*73b0*/  BSSY.RECONVERGENT B0, `(.L_x_130) ;  /* 0x000008b000007945 */ /* 0x000fe20003800200 */
[--C-:B------:R-:W-:Y:S01]  /*73c0*/  HADD2.F32 R51, -RZ, R57.reuse.H0_H0 ;  /* 0x20000039ff337230 */ /* 0x100fe20000004100 */
[----:B------:R-:W-:Y:S01]  /*73d0*/  IADD3 R0, PT, PT, R103, UR8, RZ ;  /* 0x0000000867007c10 */ /* 0x000fe2000fffe0ff */
[----:B------:R-:W-:Y:S01]  /*73e0*/  HADD2.F32 R52, -RZ, R57.H1_H1 ;  /* 0x30000039ff347230 */ /* 0x000fe20000004100 */
[----:B------:R-:W-:Y:S01]  /*73f0*/  LOP3.LUT R106, R106, 0xfefffff8, RZ, 0xc0, !PT ;  /* 0xfefffff86a6a7812 */ /* 0x000fe200078ec0ff */
[--C-:B------:R-:W-:Y:S01]  /*7400*/  HADD2.F32 R53, -RZ, R58.reuse.H0_H0 ;  /* 0x2000003aff357230 */ /* 0x100fe20000004100 */
[-C--:B------:R-:W-:Y:S01]  /*7410*/  IADD3 R111, PT, PT, R111, R0.reuse, RZ ;  /* 0x000000006f6f7210 */ /* 0x080fe20007ffe0ff */
[----:B------:R-:W-:Y:S01]  /*7420*/  HADD2.F32 R54, -RZ, R58.H1_H1 ;  /* 0x3000003aff367230 */ /* 0x000fe20000004100 */
[----:B------:R-:W1:Y:S01]  /*7430*/  LDTM.x32 R4, tmem[UR4+0x20] ;  /* 0x00002004000479ee */ /* 0x000e6200082c0000 */
[----:B------:R-:W-:Y:S01]  /*7440*/  NOP ;  /* 0x0000000000007918 */ /* 0x000fe20000000000 */
[----:B-1----:R1:W-:Y:S01]  /*7450*/  SYNCS.ARRIVE.TRANS64.RED.A1T0 RZ, [R106+URZ], RZ ;  /* 0x000000ff6aff79a7 */ /* 0x0023e200081004ff */
[----:B------:R-:W-:Y:S01]  /*7460*/  IADD3 R110, PT, PT, R110, R0, RZ ;  /* 0x000000006e6e7210 */ /* 0x000fe20007ffe0ff */
[--C-:B------:R-:W-:Y:S02]  /*7470*/  HADD2.F32 R55, -RZ, R59.reuse.H0_H0 ;  /* 0x2000003bff377230 */ /* 0x100fe40000004100 */
[----:B------:R-:W-:Y:S02]  /*7480*/  HADD2.F32 R56, -RZ, R59.H1_H1 ;  /* 0x3000003bff387230 */ /* 0x000fe40000004100 */
[--C-:B------:R-:W-:Y:S02]  /*7490*/  HADD2.F32 R57, -RZ, R64.reuse.H0_H0 ;  /* 0x20000040ff397230 */ /* 0x100fe40000004100 */
[----:B------:R-:W-:Y:S02]  /*74a0*/  HADD2.F32 R58, -RZ, R64.H1_H1 ;  /* 0x30000040ff3a7230 */ /* 0x000fe40000004100 */
[--C-:B------:R-:W-:Y:S02]  /*74b0*/  HADD2.F32 R59, -RZ, R65.reuse.H0_H0 ;  /* 0x20000041ff3b7230 */ /* 0x100fe40000004100 */
[----:B---3--:R-:W-:Y:S02]  /*74c0*/  HADD2.F32 R60, -RZ, R65.H1_H1 ;  /* 0x30000041ff3c7230 */ /* 0x008fe40000004100 */
[--C-:B------:R-:W-:Y:S02]  /*74d0*/  HADD2.F32 R61, -RZ, R66.reuse.H0_H0 ;  /* 0x20000042ff3d7230 */ /* 0x100fe40000004100 */
[----:B------:R-:W-:Y:S02]  /*74e0*/  HADD2.F32 R62, -RZ, R66.H1_H1 ;  /* 0x30000042ff3e7230 */ /* 0x000fe40000004100 */
[--C-:B------:R-:W-:Y:S02]  /*74f0*/  HADD2.F32 R63, -RZ, R67.reuse.H0_H0 ;  /* 0x20000043ff3f7230 */ /* 0x100fe40000004100 */
[----:B------:R-:W-:Y:S02]  /*7500*/  HADD2.F32 R64, -RZ, R67.H1_H1 ;  /* 0x30000043ff407230 */ /* 0x000fe40000004100 */
[C---:B------:R-:W-:Y:S01]  /*7510*/  FMUL R4, R47.reuse, R4 ;  /* 0x000000042f047220 */ /* 0x040fe20000400000 */
[C---:B------:R-:W-:Y:S01]  /*7520*/  FMUL R5, R47.reuse, R5 ;  /* 0x000000052f057220 */ /* 0x040fe20000400000 */
[C---:B------:R-:W-:Y:S01]  /*7530*/  FMUL R6, R47.reuse, R6 ;  /* 0x000000062f067220 */ /* 0x040fe20000400000 */
[----:B------:R-:W-:Y:S01]  /*7540*/  FMUL R7, R47, R7 ;  /* 0x000000072f077220 */ /* 0x000fe20000400000 */
[C---:B------:R-:W-:Y:S01]  /*7550*/  FFMA R4, R49.reuse, R48, R4 ;  /* 0x0000003031047223 */ /* 0x040fe20000000004 */
[C---:B------:R-:W-:Y:S01]  /*7560*/  FFMA R5, R49.reuse, R50, R5 ;  /* 0x0000003231057223 */ /* 0x040fe20000000005 */
[C---:B------:R-:W-:Y:S01]  /*7570*/  FFMA R6, R49.reuse, R51, R6 ;  /* 0x0000003331067223 */ /* 0x040fe20000000006 */
[----:B------:R-:W-:Y:S01]  /*7580*/  FFMA R7, R49, R52, R7 ;  /* 0x0000003431077223 */ /* 0x000fe20000000007 */
[C---:B------:R-:W-:Y:S01]  /*7590*/  FMUL R8, R47.reuse, R8 ;  /* 0x000000082f087220 */ /* 0x040fe20000400000 */
[----:B------:R-:W-:Y:S01]  /*75a0*/  FMUL R9, R47, R9 ;  /* 0x000000092f097220 */ /* 0x000fe20000400000 */
[----:B------:R-:W-:Y:S01]  /*75b0*/  F2FP.F16.F32.PACK_AB R4, R5, R4 ;  /* 0x000000040504723e */ /* 0x000fe200000000ff */
[----:B------:R-:W-:Y:S01]  /*75c0*/  FMUL R10, R47, R10 ;  /* 0x0000000a2f0a7220 */ /* 0x000fe20000400000 */
[----:B------:R-:W-:Y:S01]  /*75d0*/  F2FP.F16.F32.PACK_AB R5, R7, R6 ;  /* 0x000000060705723e */ /* 0x000fe200000000ff */
[C---:B------:R-:W-:Y:S01]  /*75e0*/  FFMA R8, R49.reuse, R53, R8 ;  /* 0x0000003531087223 */ /* 0x040fe20000000008 */
[C---:B------:R-:W-:Y:S01]  /*75f0*/  FFMA R9, R49.reuse, R54, R9 ;  /* 0x0000003631097223 */ /* 0x040fe20000000009 */
[----:B------:R-:W-:Y:S01]  /*7600*/  FFMA R10, R49, R55, R10 ;  /* 0x00000037310a7223 */ /* 0x000fe2000000000a */
[C---:B------:R-:W-:Y:S01]  /*7610*/  FMUL R11, R47.reuse, R11 ;  /* 0x0000000b2f0b7220 */ /* 0x040fe20000400000 */
[C---:B------:R-:W-:Y:S01]  /*7620*/  FMUL R0, R47.reuse, R12 ;  /* 0x0000000c2f007220 */ /* 0x040fe20000400000 */
[----:B------:R-:W-:Y:S01]  /*7630*/  FMUL R2, R47, R13 ;  /* 0x0000000d2f027220 */ /* 0x000fe20000400000 */
[----:B------:R-:W-:Y:S01]  /*7640*/  F2FP.F16.F32.PACK_AB R6, R9, R8 ;  /* 0x000000080906723e */ /* 0x000fe200000000ff */
[C---:B------:R-:W-:Y:S01]  /*7650*/  FFMA R11, R49.reuse, R56, R11 ;  /* 0x00000038310b7223 */ /* 0x040fe2000000000b */
[C---:B------:R-:W-:Y:S01]  /*7660*/  FFMA R0, R49.reuse, R57, R0 ;  /* 0x0000003931007223 */ /* 0x040fe20000000000 */
[----:B------:R-:W-:Y:S01]  /*7670*/  FFMA R2, R49, R58, R2 ;  /* 0x0000003a31027223 */ /* 0x000fe20000000002 */
[C---:B------:R-:W-:Y:S01]  /*7680*/  FMUL R3, R47.reuse, R14 ;  /* 0x0000000e2f037220 */ /* 0x040fe20000400000 */
[C---:B------:R-:W-:Y:S01]  /*7690*/  FMUL R15, R47.reuse, R15 ;  /* 0x0000000f2f0f7220 */ /* 0x040fe20000400000 */
[C---:B------:R-:W-:Y:S01]  /*76a0*/  FMUL R12, R47.reuse, R16 ;  /* 0x000000102f0c7220 */ /* 0x040fe20000400000 */
[----:B------:R-:W-:Y:S01]  /*76b0*/  FMUL R13, R47, R17 ;  /* 0x000000112f0d7220 */ /* 0x000fe20000400000 */
[----:B------:R-:W-:Y:S01]  /*76c0*/  FFMA R3, R49, R59, R3 ;  /* 0x0000003b31037223 */ /* 0x000fe20000000003 */
[----:B------:R-:W-:Y:S01]  /*76d0*/  FMUL R14, R47, R18 ;  /* 0x000000122f0e7220 */ /* 0x000fe20000400000 */
[----:B------:R-:W-:Y:S01]  /*76e0*/  FFMA R15, R49, R60, R15 ;  /* 0x0000003c310f7223 */ /* 0x000fe2000000000f */
[--C-:B------:R-:W-:Y:S02]  /*76f0*/  HADD2.F32 R65, -RZ, R72.reuse.H0_H0 ;  /* 0x20000048ff417230 */ /* 0x100fe40000004100 */
[----:B------:R-:W-:Y:S01]  /*7700*/  FMUL R19, R47, R19 ;  /* 0x000000132f137220 */ /* 0x000fe20000400000 */
[----:B------:R-:W-:Y:S01]  /*7710*/  F2FP.F16.F32.PACK_AB R7, R11, R10 ;  /* 0x0000000a0b07723e */ /* 0x000fe200000000ff */
[----:B------:R-:W-:Y:S01]  /*7720*/  FFMA R12, R49, R61, R12 ;  /* 0x0000003d310c7223 */ /* 0x000fe2000000000c */
[----:B------:R-:W-:Y:S02]  /*7730*/  HADD2.F32 R66, -RZ, R72.H1_H1 ;  /* 0x30000048ff427230 */ /* 0x000fe40000004100 */
[----:B------:R-:W-:Y:S01]  /*7740*/  FMUL R16, R47, R20 ;  /* 0x000000142f107220 */ /* 0x000fe20000400000 */
[----:B------:R-:W-:Y:S01]  /*7750*/  FFMA R13, R49, R62, R13 ;  /* 0x0000003e310d7223 */ /* 0x000fe2000000000d */
[----:B------:R1:W-:Y:S01]  /*7760*/  STS.128 [R103+UR8], R4 ;  /* 0x0000000467007988 */ /* 0x0003e20008000c08 */
[--C-:B------:R-:W-:Y:S02]  /*7770*/  HADD2.F32 R67, -RZ, R73.reuse.H0_H0 ;  /* 0x20000049ff437230 */ /* 0x100fe40000004100 */
[----:B------:R-:W-:Y:S01]  /*7780*/  FMUL R17, R47, R21 ;  /* 0x000000152f117220 */ /* 0x000fe20000400000 */
[----:B------:R-:W-:Y:S01]  /*7790*/  FFMA R14, R49, R63, R14 ;  /* 0x0000003f310e7223 */ /* 0x000fe2000000000e */
[----:B------:R-:W-:Y:S02]  /*77a0*/  HADD2.F32 R68, -RZ, R73.H1_H1 ;  /* 0x30000049ff447230 */ /* 0x000fe40000004100 */
[----:B------:R-:W-:Y:S01]  /*77b0*/  FMUL R18, R47, R22 ;  /* 0x000000162f127220 */ /* 0x000fe20000400000 */
[----:B------:R-:W-:Y:S01]  /*77c0*/  FFMA R19, R49, R64, R19 ;  /* 0x0000004031137223 */ /* 0x000fe20000000013 */
        /* <DEDUP_REMOVED lines=14> */
[----:B------:R-:W-:Y:S01]  /*78b0*/  F2FP.F16.F32.PACK_AB R8, R2, R0 ;  /* 0x000000000208723e */ /* 0x000fe200000000ff */
[----:B------:R-:W-:Y:S01]  /*78c0*/  FFMA R20, R49, R69, R20 ;  /* 0x0000004531147223 */ /* 0x000fe20000000014 */
[----:B------:R-:W-:Y:S01]  /*78d0*/  F2FP.F16.F32.PACK_AB R9, R15, R3 ;  /* 0x000000030f09723e */ /* 0x000fe200000000ff */
[----:B------:R-:W-:Y:S01]  /*78e0*/  HADD2.F32 R74, -RZ, R80.H1_H1 ;  /* 0x30000050ff4a7230 */ /* 0x000fe20000004100 */
[----:B------:R-:W-:Y:S01]  /*78f0*/  F2FP.F16.F32.PACK_AB R10, R13, R12 ;  /* 0x0000000c0d0a723e */ /* 0x000fe200000000ff */
[----:B------:R-:W-:Y:S01]  /*7900*/  FMUL R24, R47, R28 ;  /* 0x0000001c2f187220 */ /* 0x000fe20000400000 */
[----:B------:R-:W-:Y:S01]  /*7910*/  F2FP.F16.F32.PACK_AB R11, R19, R14 ;  /* 0x0000000e130b723e */ /* 0x000fe200000000ff */
[----:B------:R-:W-:Y:S01]  /*7920*/  FFMA R21, R49, R70, R21 ;  /* 0x0000004631157223 */ /* 0x000fe20000000015 */
[--C-:B------:R-:W-:Y:S02]  /*7930*/  HADD2.F32 R75, -RZ, R81.reuse.H0_H0 ;  /* 0x20000051ff4b7230 */ /* 0x100fe40000004100 */
[----:B------:R-:W-:Y:S01]  /*7940*/  FMUL R25, R47, R29 ;  /* 0x0000001d2f197220 */ /* 0x000fe20000400000 */
[----:B------:R-:W-:Y:S01]  /*7950*/  FFMA R22, R49, R71, R22 ;  /* 0x0000004731167223 */ /* 0x000fe20000000016 */
[----:B------:R1:W-:Y:S01]  /*7960*/  STS.128 [R111+0x10], R8 ;  /* 0x000010086f007388 */ /* 0x0003e20000000c00 */
        /* <DEDUP_REMOVED lines=28> */
[----:B------:R-:W-:Y:S02]  /*7b30*/  F2FP.F16.F32.PACK_AB R27, R35, R30 ;  /* 0x0000001e231b723e */ /* 0x000fe400000000ff */
[----:B------:R-:W-:Y:S05]  /*7b40*/  IADD3 R0, PT, PT, R102, R111, RZ ;  /* 0x0000006f66007210 */ /* 0x000fea0007ffe0ff */
        /* <DEDUP_REMOVED lines=9> */
[----:B------:R-:W-:Y:S02]  /*7be0*/  UIADD3 UR10, UP0, UPT, UR54, 0x680, URZ ;  /* 0x00000680360a7890 */ /* 0x000fe4000ff1e0ff */
[----:B------:R-:W-:Y:S02]  /*7bf0*/  UIADD3 UR5, UPT, UPT, UR41, 0x20, URZ ;  /* 0x0000002029057890 */ /* 0x000fe4000fffe0ff */
[----:B------:R-:W-:Y:S02]  /*7c00*/  UIADD3 UR4, UPT, UPT, UR48, 0x200, UR8 ;  /* 0x0000020030047890 */ /* 0x000fe4000fffe008 */
[----:B------:R-:W-:Y:S01]  /*7c10*/  UIADD3.X UR11, UPT, UPT, URZ, UR55, URZ, UP0, !UPT ;  /* 0x00000037ff0b7290 */ /* 0x000fe200087fe4ff */
[----:B------:R-:W-:Y:S01]  /*7c20*/  UMOV UR6, UR42 ;  /* 0x0000002a00067c82 */ /* 0x000fe20008000000 */
[----:B------:R-:W-:Y:S07]  /*7c30*/  UMOV UR7, UR36 ;  /* 0x0000002400077c82 */ /* 0x000fee0008000000 */
[----:B------:R2:W-:Y:S02]  /*7c40*/  UTMASTG.3D [UR4], [UR10] ;  /* 0x000000040a0073b5 */ /* 0x0005e40008010000 */
[----:B--2---:R0:W-:Y:S02]  /*7c50*/  UTMACMDFLUSH ;  /* 0x00000000000079b7 */ /* 0x0041e40000000000 */
.L_x_131:
[----:B------:R-:W-:Y:S05]  /*7c60*/  BSYNC.RECONVERGENT B0 ;  /* 0x0000000000007941 */ /* 0x000fea0003800200 */
.L_x_130:
[----:B------:R-:W-:Y:S01]  /*7c70*/  UIADD3 UR43, UPT, UPT, UR43, 0x1, URZ ;  /* 0x000000012b2b7890 */ /* 0x000fe2000fffe0ff */
[----:B------:R-:W-:Y:S03]  /*7c80*/  BSSY.RECONVERGENT B0, `(.L_x_132) ;  /* 0x0000008000007945 */ /* 0x000fe60003800200 */
[----:B------:R-:W-:Y:S04]  /*7c90*/  UISETP.NE.AND UP0, UPT, UR43, 0x3, UPT ;  /* 0x000000032b00788c */ /* 0x000fe8000bf05270 */
[----:B------:R-:W-:Y:S02]  /*7ca0*/  UISETP.EQ.XOR UP1, UPT, UR40, 0x3, !UP0 ;  /* 0x000000032800788c */ /* 0x000fe4000c722a70 */
[----:B------:R-:W-:Y:S02]  /*7cb0*/  USEL UR56, UR43, URZ, UP0 ;  /* 0x000000ff2b387287 */ /* 0x000fe40008000000 */
[----:B------:R-:W-:Y:S04]  /*7cc0*/  USEL UR4, URZ, 0x1, !UP1 ;  /* 0x00000001ff047887 */ /* 0x000fe8000c800000 */
[----:B------:R-:W-:Y:S01]  /*7cd0*/  ULOP3.LUT UR51, UR51, UR4, URZ, 0x3c, !UPT ;  /* 0x0000000433337292 */ /* 0x000fe2000f8e3cff */
[----:B------:R-:W-:Y:S11]  /*7ce0*/  @P0 BRA `(.L_x_133) ;  /* 0x0000000000040947 */ /* 0x000ff60003800000 */
[----:B------:R-:W-:Y:S04]  /*7cf0*/  DEPBAR.LE SB0, 0x1 ;  /* 0x000080400000791a */ /* 0x000fe80000000000 */
.L_x_133:
[----:B------:R-:W-:Y:S05]  /*7d00*/  BSYNC.RECONVERGENT B0 ;  /* 0x0000000000007941 */ /* 0x000fea0003800200 */
.L_x_132:
[----:B------:R-:W-:Y:S01]  /*7d10*/  BAR.SYNC.DEFER_BLOCKING 0x1, 0x80 ;  /* 0x0042000000007b1d */ /* 0x000fe20000010000 */
[----:B------:R-:W-:Y:S01]  /*7d20*/  UISETP.NE.AND UP0, UPT, UR50, -0x2, UPT ;  /* 0xfffffffe3200788c */ /* 0x000fe2000bf05270 */
[----:B------:R-:W-:Y:S08]  /*7d30*/  IADD3 R45, PT, PT, R45, 0x1, RZ ;  /* 0x000000012d2d7810 */ /* 0x000ff00007ffe0ff */
[----:B------:R-:W-:Y:S05]  /*7d40*/  BRA.U !UP0, `(.L_x_134) ;  /* 0x0000000108287547 */ /* 0x000fea000b800000 */
[----:B------:R-:W-:Y:S01]  /*7d50*/  ISETP.NE.AND P0, PT, R109, RZ, PT ;  /* 0x000000ff6d00720c */ /* 0x000fe20003f05270 */
[----:B------:R-:W-:Y:S01]  /*7d60*/  IMAD.U32 R2, RZ, RZ, UR49 ;  /* 0x00000031ff027e24 */ /* 0x000fe2000f8e00ff */
[----:B------:R-:W-:Y:S01]  /*7d70*/  UIADD3 UR49, UPT, UPT, UR49, 0x1, URZ ;  /* 0x0000000131317890 */ /* 0x000fe2000fffe0ff */
[----:B-1----:R-:W-:Y:S03]  /*7d80*/  IMAD.U32 R0, RZ, RZ, UR37 ;  /* 0x00000025ff007e24 */ /* 0x002fe6000f8e00ff */
[----:B------:R-:W-:Y:S04]  /*7d90*/  UISETP.NE.AND UP0, UPT, UR49, 0x3, UPT ;  /* 0x000000033100788c */ /* 0x000fe8000bf05270 */
[----:B------:R-:W-:Y:S03]  /*7da0*/  USEL UR49, UR49, URZ, UP0 ;  /* 0x000000ff31317287 */ /* 0x000fe60008000000 */
[----:B------:R-:W-:Y:S05]  /*7db0*/  @P0 LEA R2, R2, UR48, 0x3 ;  /* 0x0000003002020c11 */ /* 0x000fea000f8e18ff */
[----:B------:R-:W-:Y:S05]  /*7dc0*/  @P0 VIADD R2, R2, 0xb8 ;  /* 0x000000b802020836 */ /* 0x000fea0000000000 */
[----:B------:R-:W-:Y:S04]  /*7dd0*/  @P0 PRMT R0, R0, 0x654, R2 ;  /* 0x0000065400000816 */ /* 0x000fe80000000002 */
[----:B------:R2:W-:Y:S03]  /*7de0*/  @P0 SYNCS.ARRIVE.TRANS64.RED.A1T0 RZ, [R0+URZ], RZ ;  /* 0x000000ff00ff09a7 */ /* 0x0005e600081004ff */
.L_x_134:
[----:B------:R-:W-:Y:S01]  /*7df0*/  ISETP.NE.AND P2, PT, R105, RZ, PT ;  /* 0x000000ff6900720c */ /* 0x000fe20003f45270 */
[----:B------:R-:W-:Y:S01]  /*7e00*/  UIADD3 UR50, UPT, UPT, UR50, 0x2, URZ ;  /* 0x0000000232327890 */ /* 0x000fe2000fffe0ff */
[----:B------:R-:W-:Y:S01]  /*7e10*/  ISETP.NE.AND P0, PT, R108, 0x2, PT ;  /* 0x000000026c00780c */ /* 0x000fe20003f05270 */
[----:B------:R-:W-:Y:S01]  /*7e20*/  IMAD.IADD R15, R43, 0x1, R90 ;  /* 0x000000012b0f7824 */ /* 0x000fe200078e025a */
[----:B------:R-:W-:Y:S01]  /*7e30*/  ISETP.NE.AND P1, PT, R45, 0x4, PT ;  /* 0x000000042d00780c */ /* 0x000fe20003f25270 */
[----:B------:R-:W-:Y:S01]  /*7e40*/  IMAD.IADD R14, R44, 0x1, R91 ;  /* 0x000000012c0e7824 */ /* 0x000fe200078e025b */
[----:B------:R-:W-:Y:S02]  /*7e50*/  SEL R2, RZ, 0x1, P0 ;  /* 0x00000001ff027807 */ /* 0x000fe40000000000 */
[----:B-12---:R-:W-:Y:S02]  /*7e60*/  SEL R0, RZ, 0x1, P1 ;  /* 0x00000001ff007807 */ /* 0x006fe40000800000 */
[----:B------:R-:W-:Y:S02]  /*7e70*/  LOP3.LUT R100, R100, R2, RZ, 0x3c, !PT ;  /* 0x0000000264647212 */ /* 0x000fe400078e3cff */
[----:B------:R-:W-:Y:S02]  /*7e80*/  LOP3.LUT R101, R101, R0, RZ, 0x3c, !PT ;  /* 0x0000000065657212 */ /* 0x000fe400078e3cff */
[----:B------:R-:W-:Y:S02]  /*7e90*/  @P2 R2UR UR36, R99 ;  /* 0x00000000632422ca */ /* 0x000fe400000e0000 */
[----:B------:R-:W-:Y:S02]  /*7ea0*/  SEL R108, R108, RZ, P0 ;  /* 0x000000ff6c6c7207 */ /* 0x000fe40000000000 */
[----:B------:R-:W-:Y:S01]  /*7eb0*/  SEL R45, R45, RZ, P1 ;  /* 0x000000ff2d2d7207 */ /* 0x000fe20000800000 */
[----:B------:R-:W-:Y:S10]  /*7ec0*/  @P2 BRA `(.L_x_135) ;  /* 0xffffffd800082947 */ /* 0x000ff4000383ffff */
[----:B------:R-:W-:-:S09]  /*7ed0*/  UISETP.NE.AND UP0, UPT, UR53, URZ, UPT ;  /* 0x000000ff3500728c */ /* 0x000fd2000bf05270 */
[----:B------:R-:W-:Y:S05]  /*7ee0*/  BRA.U !UP0, `(.L_x_136) ;  /* 0x0000000108487547 */ /* 0x000fea000b800000 */
[----:B------:R-:W1:Y:S02]  /*7ef0*/  LDCU.64 UR4, c[0x0][0x890] ;  /* 0x00011200ff0477ac */ /* 0x000e640008000a00 */
[----:B-1----:R-:W-:-:S04]  /*7f00*/  UISETP.NE.U32.AND UP0, UPT, UR4, URZ, UPT ;  /* 0x000000ff0400728c */ /* 0x002fc8000bf05070 */
[----:B------:R-:W-:-:S09]  /*7f10*/  UISETP.NE.AND.EX UP0, UPT, UR5, URZ, UPT, UP0 ;  /* 0x000000ff0500728c */ /* 0x000fd2000bf05300 */
[----:B------:R-:W-:Y:S05]  /*7f20*/  BRA.U UP0, `(.L_x_137) ;  /* 0x00000001000c7547 */ /* 0x000fea000b800000 */
[----:B------:R-:W-:-:S13]  /*7f30*/  FSETP.NEU.AND P0, PT, R49, RZ, PT ;  /* 0x000000ff3100720b */ /* 0x000fda0003f0d000 */
[----:B------:R-:W-:Y:S05]  /*7f40*/  @!P0 EXIT ;  /* 0x000000000000894d */ /* 0x000fea0003800000 */
[----:B------:R-:W-:Y:S05]  /*7f50*/  BRA `(.L_x_136) ;  /* 0x00000000002c7947 */ /* 0x000fea0003800000 */
.L_x_137:
[----:B------:R-:W-:Y:S01]  /*7f60*/  ISETP.NE.AND P0, PT, R107, RZ, PT ;  /* 0x000000ff6b00720c */ /* 0x000fe20003f05270 */
[----:B------:R-:W-:-:S12]  /*7f70*/  BSSY.RECONVERGENT B0, `(.L_x_136) ;  /* 0x0000009000007945 */ /* 0x000fd80003800200 */
[----:B------:R-:W-:Y:S05]  /*7f80*/  @P0 BRA `(.L_x_138) ;  /* 0x0000000000140947 */ /* 0x000fea0003800000 */
[----:B------:R-:W1:Y:S02]  /*7f90*/  LDCU.64 UR4, c[0x0][0x888] ;  /* 0x00011100ff0477ac */ /* 0x000e640008000a00 */
[----:B-1----:R-:W-:-:S04]  /*7fa0*/  ISETP.NE.U32.AND P0, PT, RZ, UR4, PT ;  /* 0x00000004ff007c0c */ /* 0x002fc8000bf05070 */
[----:B------:R-:W-:-:S13]  /*7fb0*/  ISETP.NE.AND.EX P0, PT, RZ, UR5, PT, P0 ;  /* 0x00000005ff007c0c */ /* 0x000fda000bf05300 */
[----:B------:R-:W-:Y:S05]  /*7fc0*/  @!P0 EXIT ;  /* 0x000000000000894d */ /* 0x000fea0003800000 */
[----:B------:R-:W-:Y:S05]  /*7fd0*/  BRA `(.L_x_139) ;  /* 0x0000000000087947 */ /* 0x000fea0003800000 */
.L_x_138:
[----:B------:R-:W-:-:S13]  /*7fe0*/  FSETP.NEU.AND P0, PT, R49, RZ, PT ;  /* 0x000000ff3100720b */ /* 0x000fda0003f0d000 */
[----:B------:R-:W-:Y:S05]  /*7ff0*/  @!P0 EXIT ;  /* 0x000000000000894d */ /* 0x000fea0003800000 */
.L_x_139:
[----:B------:R-:W-:Y:S05]  /*8000*/  BSYNC.RECONVERGENT B0 ;  /* 0x0000000000007941 */ /* 0x000fea0003800200 */
.L_x_136:
[----:B------:R-:W-:Y:S01]  /*8010*/  ULEA UR4, UR49, UR48, 0x3 ;  /* 0x0000003031047291 */ /* 0x000fe2000f8e18ff */
[----:B------:R-:W-:-:S04]  /*8020*/  DEPBAR.LE SB0, 0x0 ;  /* 0x000080000000791a */ /* 0x000fc80000000000 */
[----:B------:R-:W-:-:S04]  /*8030*/  UIADD3 UR4, UPT, UPT, UR4, 0xb8, URZ ;  /* 0x000000b804047890 */ /* 0x000fc8000fffe0ff */
[----:B------:R-:W-:-:S09]  /*8040*/  UPRMT UR4, UR37, 0x654, UR4 ;  /* 0x0000065425047896 */ /* 0x000fd20008000004 */
[----:B------:R-:W-:Y:S01]  /*8050*/  SYNCS.ARRIVE.TRANS64.RED.A1T0 RZ, [UR4], RZ ;  /* 0x000000ffffff79a7 */ /* 0x000fe20008100404 */
[----:B------:R-:W-:Y:S05]  /*8060*/  EXIT ;  /* 0x000000000000794d */ /* 0x000fea0003800000 */
.L_x_25:
[----:B--2---:R2:W4:Y:S02]  /*8070*/  SYNCS.PHASECHK.TRANS64.TRYWAIT P0, [R2+URZ+0x150], R3 ;  /* 0x00015003020075a7 */ /* 0x00452400080011ff */
[----:B----4-:R-:W-:Y:S05]  /*8080*/  @!P0 NANOSLEEP.SYNCS 0x989680 ;  /* 0x009896800000895d */ /* 0x010fea0003900000 */
[----:B------:R-:W4:Y:S02]  /*8090*/  @!P0 SYNCS.PHASECHK.TRANS64 P0, [R2+URZ+0x150], R3 ;  /* 0x00015003020085a7 */ /* 0x000f2400080010ff */
[----:B----4-:R-:W-:Y:S05]  /*80a0*/  @!P0 BRA `(.L_x_25) ;  /* 0xfffffffc00f08947 */ /* 0x010fea000383ffff */
[----:B------:R-:W-:Y:S05]  /*80b0*/  BRA `(.L_x_140) ;  /* 0xffffff9800087947 */ /* 0x000fea000383ffff */
.L_x_28:
[----:B------:R-:W-:-:S07]  /*80c0*/  MOV R2, UR33 ;  /* 0x0000002100027c02 */ /* 0x000fce0008000f00 */
.L_x_141:
[----:B-1----:R1:W2:Y:S02]  /*80d0*/  SYNCS.PHASECHK.TRANS64.TRYWAIT P0, [R2+URZ+0x50], R4 ;  /* 0x00005004020075a7 */ /* 0x0022a400080011ff */
[----:B--2---:R-:W-:Y:S05]  /*80e0*/  @!P0 NANOSLEEP.SYNCS 0x989680 ;  /* 0x009896800000895d */ /* 0x004fea0003900000 */
[----:B------:R-:W2:Y:S02]  /*80f0*/  @!P0 SYNCS.PHASECHK.TRANS64 P0, [R2+URZ+0x50], R4 ;  /* 0x00005004020085a7 */ /* 0x000ea400080010ff */
[----:B--2---:R-:W-:Y:S05]  /*8100*/  @!P0 BRA `(.L_x_141) ;  /* 0xfffffffc00f08947 */ /* 0x004fea000383ffff */
[----:B------:R-:W-:Y:S05]  /*8110*/  BRA `(.L_x_27) ;  /* 0xffffff9800707947 */ /* 0x000fea000383ffff */
.L_x_35:
[----:B-1----:R-:W-:-:S07]  /*8120*/  MOV R2, UR17 ;  /* 0x0000001100027c02 */ /* 0x002fce0008000f00 */
.L_x_142:
[----:B-1----:R1:W2:Y:S02]  /*8130*/  SYNCS.PHASECHK.TRANS64.TRYWAIT P0, [R2+URZ+0x50], R4 ;  /* 0x00005004020075a7 */ /* 0x0022a400080011ff */
[----:B--2---:R-:W-:Y:S05]  /*8140*/  @!P0 NANOSLEEP.SYNCS 0x989680 ;  /* 0x009896800000895d */ /* 0x004fea0003900000 */
[----:B------:R-:W2:Y:S02]  /*8150*/  @!P0 SYNCS.PHASECHK.TRANS64 P0, [R2+URZ+0x50], R4 ;  /* 0x00005004020085a7 */ /* 0x000ea400080010ff */
[----:B--2---:R-:W-:Y:S05]  /*8160*/  @!P0 BRA `(.L_x_142) ;  /* 0xfffffffc00f08947 */ /* 0x004fea000383ffff */
[----:B------:R-:W-:Y:S05]  /*8170*/  BRA `(.L_x_34) ;  /* 0xffffff9c002c7947 */ /* 0x000fea000383ffff */
.L_x_40:
[----:B-1----:R1:W2:Y:S02]  /*8180*/  SYNCS.PHASECHK.TRANS64.TRYWAIT P0, [R2+URZ+0xe0], R3 ;  /* 0x0000e003020075a7 */ /* 0x0022a400080011ff */
[----:B--2---:R-:W-:Y:S05]  /*8190*/  @!P0 NANOSLEEP.SYNCS 0x989680 ;  /* 0x009896800000895d */ /* 0x004fea0003900000 */
[----:B------:R-:W2:Y:S02]  /*81a0*/  @!P0 SYNCS.PHASECHK.TRANS64 P0, [R2+URZ+0xe0], R3 ;  /* 0x0000e003020085a7 */ /* 0x000ea400080010ff */
[----:B--2---:R-:W-:Y:S05]  /*81b0*/  @!P0 BRA `(.L_x_40) ;  /* 0xfffffffc00f08947 */ /* 0x004fea000383ffff */
[----:B------:R-:W-:Y:S05]  /*81c0*/  BRA `(.L_x_143) ;  /* 0xffffff9c00d07947 */ /* 0x000fea000383ffff */
.L_x_44:
[----:B---3--:R-:W-:-:S07]  /*81d0*/  MOV R0, UR5 ;  /* 0x0000000500007c02 */ /* 0x008fce0008000f00 */
.L_x_144:
[----:B-1----:R1:W2:Y:S02]  /*81e0*/  SYNCS.PHASECHK.TRANS64.TRYWAIT P0, [R0+URZ], R2 ;  /* 0x00000002000075a7 */ /* 0x0022a400080011ff */
[----:B--2---:R-:W-:Y:S05]  /*81f0*/  @!P0 NANOSLEEP.SYNCS 0x989680 ;  /* 0x009896800000895d */ /* 0x004fea0003900000 */
[----:B------:R-:W2:Y:S02]  /*8200*/  @!P0 SYNCS.PHASECHK.TRANS64 P0, [R0+URZ], R2 ;  /* 0x00000002000085a7 */ /* 0x000ea400080010ff */
[----:B--2---:R-:W-:Y:S05]  /*8210*/  @!P0 BRA `(.L_x_144) ;  /* 0xfffffffc00f08947 */ /* 0x004fea000383ffff */
[----:B------:R-:W-:Y:S05]  /*8220*/  BRA `(.L_x_145) ;  /* 0xffffffa400407947 */ /* 0x000fea000383ffff */
.L_x_45:
[----:B---3--:R-:W-:-:S07]  /*8230*/  MOV R0, UR5 ;  /* 0x0000000500007c02 */ /* 0x008fce0008000f00 */
.L_x_146:
[----:B-1----:R1:W2:Y:S02]  /*8240*/  SYNCS.PHASECHK.TRANS64.TRYWAIT P0, [R0+URZ], R3 ;  /* 0x00000003000075a7 */ /* 0x0022a400080011ff */
[----:B--2---:R-:W-:Y:S05]  /*8250*/  @!P0 NANOSLEEP.SYNCS 0x989680 ;  /* 0x009896800000895d */ /* 0x004fea0003900000 */
[----:B------:R-:W2:Y:S02]  /*8260*/  @!P0 SYNCS.PHASECHK.TRANS64 P0, [R0+URZ], R3 ;  /* 0x00000003000085a7 */ /* 0x000ea400080010ff */
[----:B--2---:R-:W-:Y:S05]  /*8270*/  @!P0 BRA `(.L_x_146) ;  /* 0xfffffffc00f08947 */ /* 0x004fea000383ffff */
[----:B------:R-:W-:Y:S05]  /*8280*/  BRA `(.L_x_147) ;  /* 0xffffffa4004c7947 */ /* 0x000fea000383ffff */
.L_x_46:
[----:B---3--:R-:W-:-:S07]  /*8290*/  MOV R0, UR5 ;  /* 0x0000000500007c02 */ /* 0x008fce0008000f00 */
.L_x_148:
[----:B-1----:R1:W2:Y:S02]  /*82a0*/  SYNCS.PHASECHK.TRANS64.TRYWAIT P0, [R0+URZ], R3 ;  /* 0x00000003000075a7 */ /* 0x0022a400080011ff */
[----:B--2---:R-:W-:Y:S05]  /*82b0*/  @!P0 NANOSLEEP.SYNCS 0x989680 ;  /* 0x009896800000895d */ /* 0x004fea0003900000 */
[----:B------:R-:W2:Y:S02]  /*82c0*/  @!P0 SYNCS.PHASECHK.TRANS64 P0, [R0+URZ], R3 ;  /* 0x00000003000085a7 */ /* 0x000ea400080010ff */
[----:B--2---:R-:W-:Y:S05]  /*82d0*/  @!P0 BRA `(.L_x_148) ;  /* 0xfffffffc00f08947 */ /* 0x004fea000383ffff */
[----:B------:R-:W-:Y:S05]  /*82e0*/  BRA `(.L_x_149) ;  /* 0xffffffa400587947 */ /* 0x000fea000383ffff */
.L_x_47:
[----:B---3--:R-:W-:-:S07]  /*82f0*/  MOV R0, UR5 ;  /* 0x0000000500007c02 */ /* 0x008fce0008000f00 */
.L_x_150:
[----:B-1----:R1:W2:Y:S02]  /*8300*/  SYNCS.PHASECHK.TRANS64.TRYWAIT P0, [R0+URZ], R3 ;  /* 0x00000003000075a7 */ /* 0x0022a400080011ff */
[----:B--2---:R-:W-:Y:S05]  /*8310*/  @!P0 NANOSLEEP.SYNCS 0x989680 ;  /* 0x009896800000895d */ /* 0x004fea0003900000 */
[----:B------:R-:W2:Y:S02]  /*8320*/  @!P0 SYNCS.PHASECHK.TRANS64 P0, [R0+URZ], R3 ;  /* 0x00000003000085a7 */ /* 0x000ea400080010ff */
[----:B--2---:R-:W-:Y:S05]  /*8330*/  @!P0 BRA `(.L_x_150) ;  /* 0xfffffffc00f08947 */ /* 0x004fea000383ffff */
[----:B------:R-:W-:Y:S05]  /*8340*/  BRA `(.L_x_151) ;  /* 0xffffffa400647947 */ /* 0x000fea000383ffff */
.L_x_48:
[----:B---3--:R-:W-:-:S07]  /*8350*/  MOV R0, UR5 ;  /* 0x0000000500007c02 */ /* 0x008fce0008000f00 */
.L_x_152:
[----:B-1----:R1:W2:Y:S02]  /*8360*/  SYNCS.PHASECHK.TRANS64.TRYWAIT P0, [R0+URZ], R3 ;  /* 0x00000003000075a7 */ /* 0x0022a400080011ff */
[----:B--2---:R-:W-:Y:S05]  /*8370*/  @!P0 NANOSLEEP.SYNCS 0x989680 ;  /* 0x009896800000895d */ /* 0x004fea0003900000 */
[----:B------:R-:W2:Y:S02]  /*8380*/  @!P0 SYNCS.PHASECHK.TRANS64 P0, [R0+URZ], R3 ;  /* 0x00000003000085a7 */ /* 0x000ea400080010ff */
[----:B--2---:R-:W-:Y:S05]  /*8390*/  @!P0 BRA `(.L_x_152) ;  /* 0xfffffffc00f08947 */ /* 0x004fea000383ffff */
[----:B------:R-:W-:Y:S05]  /*83a0*/  BRA `(.L_x_153) ;  /* 0xffffffa400707947 */ /* 0x000fea000383ffff */
.L_x_49:
[----:B---3--:R-:W-:-:S07]  /*83b0*/  MOV R0, UR5 ;  /* 0x0000000500007c02 */ /* 0x008fce0008000f00 */
.L_x_154:
[----:B-1----:R1:W2:Y:S02]  /*83c0*/  SYNCS.PHASECHK.TRANS64.TRYWAIT P0, [R0+URZ], R3 ;  /* 0x00000003000075a7 */ /* 0x0022a400080011ff */
[----:B--2---:R-:W-:Y:S05]  /*83d0*/  @!P0 NANOSLEEP.SYNCS 0x989680 ;  /* 0x009896800000895d */ /* 0x004fea0003900000 */
[----:B------:R-:W2:Y:S02]  /*83e0*/  @!P0 SYNCS.PHASECHK.TRANS64 P0, [R0+URZ], R3 ;  /* 0x00000003000085a7 */ /* 0x000ea400080010ff */
[----:B--2---:R-:W-:Y:S05]  /*83f0*/  @!P0 BRA `(.L_x_154) ;  /* 0xfffffffc00f08947 */ /* 0x004fea000383ffff */
[----:B------:R-:W-:Y:S05]  /*8400*/  BRA `(.L_x_155) ;  /* 0xffffffa4007c7947 */ /* 0x000fea000383ffff */
.L_x_50:
[----:B---3--:R-:W-:-:S07]  /*8410*/  MOV R0, UR5 ;  /* 0x0000000500007c02 */ /* 0x008fce0008000f00 */
.L_x_156:
[----:B-1----:R1:W2:Y:S02]  /*8420*/  SYNCS.PHASECHK.TRANS64.TRYWAIT P0, [R0+URZ], R3 ;  /* 0x00000003000075a7 */ /* 0x0022a400080011ff */
[----:B--2---:R-:W-:Y:S05]  /*8430*/  @!P0 NANOSLEEP.SYNCS 0x989680 ;  /* 0x009896800000895d */ /* 0x004fea0003900000 */
[----:B------:R-:W2:Y:S02]  /*8440*/  @!P0 SYNCS.PHASECHK.TRANS64 P0, [R0+URZ], R3 ;  /* 0x00000003000085a7 */ /* 0x000ea400080010ff */
[----:B--2---:R-:W-:Y:S05]  /*8450*/  @!P0 BRA `(.L_x_156) ;  /* 0xfffffffc00f08947 */ /* 0x004fea000383ffff */
[----:B------:R-:W-:Y:S05]  /*8460*/  BRA `(.L_x_157) ;  /* 0xffffffa400887947 */ /* 0x000fea000383ffff */
.L_x_51:
[----:B---3--:R-:W-:-:S07]  /*8470*/  MOV R0, UR5 ;  /* 0x0000000500007c02 */ /* 0x008fce0008000f00 */
.L_x_158:
[----:B-1----:R1:W2:Y:S02]  /*8480*/  SYNCS.PHASECHK.TRANS64.TRYWAIT P0, [R0+URZ], R3 ;  /* 0x00000003000075a7 */ /* 0x0022a400080011ff */
[----:B--2---:R-:W-:Y:S05]  /*8490*/  @!P0 NANOSLEEP.SYNCS 0x989680 ;  /* 0x009896800000895d */ /* 0x004fea0003900000 */
[----:B------:R-:W2:Y:S02]  /*84a0*/  @!P0 SYNCS.PHASECHK.TRANS64 P0, [R0+URZ], R3 ;  /* 0x00000003000085a7 */ /* 0x000ea400080010ff */
[----:B--2---:R-:W-:Y:S05]  /*84b0*/  @!P0 BRA `(.L_x_158) ;  /* 0xfffffffc00f08947 */ /* 0x004fea000383ffff */
[----:B------:R-:W-:Y:S05]  /*84c0*/  BRA `(.L_x_159) ;  /* 0xffffffa400947947 */ /* 0x000fea000383ffff */
.L_x_52:
[----:B---3--:R-:W-:-:S07]  /*84d0*/  MOV R0, UR5 ;  /* 0x0000000500007c02 */ /* 0x008fce0008000f00 */
.L_x_160:
[----:B-1----:R1:W2:Y:S02]  /*84e0*/  SYNCS.PHASECHK.TRANS64.TRYWAIT P0, [R0+URZ], R3 ;  /* 0x00000003000075a7 */ /* 0x0022a400080011ff */
[----:B--2---:R-:W-:Y:S05]  /*84f0*/  @!P0 NANOSLEEP.SYNCS 0x989680 ;  /* 0x009896800000895d */ /* 0x004fea0003900000 */
[----:B------:R-:W2:Y:S02]  /*8500*/  @!P0 SYNCS.PHASECHK.TRANS64 P0, [R0+URZ], R3 ;  /* 0x00000003000085a7 */ /* 0x000ea400080010ff */
[----:B--2---:R-:W-:Y:S05]  /*8510*/  @!P0 BRA `(.L_x_160) ;  /* 0xfffffffc00f08947 */ /* 0x004fea000383ffff */
[----:B------:R-:W-:Y:S05]  /*8520*/  BRA `(.L_x_161) ;  /* 0xffffffa400a07947 */ /* 0x000fea000383ffff */
.L_x_55:
[----:B-1----:R1:W2:Y:S02]  /*8530*/  SYNCS.PHASECHK.TRANS64.TRYWAIT P0, [R0+URZ+0x140], R4 ;  /* 0x00014004000075a7 */ /* 0x0022a400080011ff */
[----:B--2---:R-:W-:Y:S05]  /*8540*/  @!P0 NANOSLEEP.SYNCS 0x989680 ;  /* 0x009896800000895d */ /* 0x004fea0003900000 */
[----:B------:R-:W2:Y:S02]  /*8550*/  @!P0 SYNCS.PHASECHK.TRANS64 P0, [R0+URZ+0x140], R4 ;  /* 0x00014004000085a7 */ /* 0x000ea400080010ff */
[----:B--2---:R-:W-:Y:S05]  /*8560*/  @!P0 BRA `(.L_x_55) ;  /* 0xfffffffc00f08947 */ /* 0x004fea000383ffff */
[----:B------:R-:W-:Y:S05]  /*8570*/  BRA `(.L_x_162) ;  /* 0xffffffa800007947 */ /* 0x000fea000383ffff */
.L_x_56:
[----:B------:R-:W-:-:S07]  /*8580*/  MOV R0, UR5 ;  /* 0x0000000500007c02 */ /* 0x000fce0008000f00 */
.L_x_163:
[----:B-1----:R1:W2:Y:S02]  /*8590*/  SYNCS.PHASECHK.TRANS64.TRYWAIT P0, [R0+URZ+0xf0], R5 ;  /* 0x0000f005000075a7 */ /* 0x0022a400080011ff */
[----:B--2---:R-:W-:Y:S05]  /*85a0*/  @!P0 NANOSLEEP.SYNCS 0x989680 ;  /* 0x009896800000895d */ /* 0x004fea0003900000 */
[----:B------:R-:W2:Y:S02]  /*85b0*/  @!P0 SYNCS.PHASECHK.TRANS64 P0, [R0+URZ+0xf0], R5 ;  /* 0x0000f005000085a7 */ /* 0x000ea400080010ff */
[----:B--2---:R-:W-:Y:S05]  /*85c0*/  @!P0 BRA `(.L_x_163) ;  /* 0xfffffffc00f08947 */ /* 0x004fea000383ffff */
[----:B------:R-:W-:Y:S05]  /*85d0*/  BRA `(.L_x_164) ;  /* 0xffffffa800107947 */ /* 0x000fea000383ffff */
.L_x_57:
[----:B-1----:R1:W2:Y:S02]  /*85e0*/  SYNCS.PHASECHK.TRANS64.TRYWAIT P1, [R0+URZ+0xe0], R4 ;  /* 0x0000e004000075a7 */ /* 0x0022a400080211ff */
[----:B--2---:R-:W-:Y:S05]  /*85f0*/  @!P1 NANOSLEEP.SYNCS 0x989680 ;  /* 0x009896800000995d */ /* 0x004fea0003900000 */
[----:B------:R-:W2:Y:S02]  /*8600*/  @!P1 SYNCS.PHASECHK.TRANS64 P1, [R0+URZ+0xe0], R4 ;  /* 0x0000e004000095a7 */ /* 0x000ea400080210ff */
[----:B--2---:R-:W-:Y:S05]  /*8610*/  @!P1 BRA `(.L_x_57) ;  /* 0xfffffffc00f09947 */ /* 0x004fea000383ffff */
[----:B------:R-:W-:Y:S05]  /*8620*/  BRA `(.L_x_165) ;  /* 0xffffffa800407947 */ /* 0x000fea000383ffff */
.L_x_60:
[----:B------:R-:W-:-:S07]  /*8630*/  MOV R0, UR5 ;  /* 0x0000000500007c02 */ /* 0x000fce0008000f00 */
.L_x_166:
[----:B-1----:R1:W2:Y:S02]  /*8640*/  SYNCS.PHASECHK.TRANS64.TRYWAIT P0, [R0+URZ+0xf0], R2 ;  /* 0x0000f002000075a7 */ /* 0x0022a400080011ff */
[----:B--2---:R-:W-:Y:S05]  /*8650*/  @!P0 NANOSLEEP.SYNCS 0x989680 ;  /* 0x009896800000895d */ /* 0x004fea0003900000 */
[----:B------:R-:W2:Y:S02]  /*8660*/  @!P0 SYNCS.PHASECHK.TRANS64 P0, [R0+URZ+0xf0], R2 ;  /* 0x0000f002000085a7 */ /* 0x000ea400080010ff */
[----:B--2---:R-:W-:Y:S05]  /*8670*/  @!P0 BRA `(.L_x_166) ;  /* 0xfffffffc00f08947 */ /* 0x004fea000383ffff */
[----:B------:R-:W-:Y:S05]  /*8680*/  BRA `(.L_x_59) ;  /* 0xffffffa800947947 */ /* 0x000fea000383ffff */
.L_x_69:
[----:B-1----:R-:W-:-:S04]  /*8690*/  MOV R4, UR6 ;  /* 0x0000000600047c02 */ /* 0x002fc80008000f00 */
[----:B------:R1:W2:Y:S03]  /*86a0*/  SYNCS.PHASECHK.TRANS64.TRYWAIT P0, [R4+URZ+0x8], R5 ;  /* 0x00000805040075a7 */ /* 0x0002a600080011ff */
[----:B--2---:R-:W-:Y:S05]  /*86b0*/  @!P0 NANOSLEEP.SYNCS 0x989680 ;  /* 0x009896800000895d */ /* 0x004fea0003900000 */
[----:B------:R-:W2:Y:S02]  /*86c0*/  @!P0 SYNCS.PHASECHK.TRANS64 P0, [R4+URZ+0x8], R5 ;  /* 0x00000805040085a7 */ /* 0x000ea400080010ff */
[----:B--2---:R-:W-:Y:S05]  /*86d0*/  @!P0 BRA `(.L_x_69) ;  /* 0xfffffffc00ec8947 */ /* 0x004fea000383ffff */
[----:B------:R-:W-:Y:S05]  /*86e0*/  BRA `(.L_x_68) ;  /* 0xffffffac00487947 */ /* 0x000fea000383ffff */
.L_x_71:
[----:B------:R-:W-:Y:S01]  /*86f0*/  BSSY B0, `(.L_x_167) ;  /* 0x0000006000007945 */ /* 0x000fe20003800000 */
[----:B------:R-:W-:-:S07]  /*8700*/  MOV R15, 0xffffffff ;  /* 0xffffffff000f7802 */ /* 0x000fce0000000f00 */
[----:B-1---5:R-:W-:Y:S05]  /*8710*/  WARPSYNC.COLLECTIVE R15, `(.L_x_168) ;  /* 0x000000000f0c7348 */ /* 0x022fea0003c00000 */
[----:B------:R-:W-:Y:S02]  /*8720*/  ELECT P6, UR79, PT ;  /* 0x00000000004f782f */ /* 0x000fe400038c0000 */
[----:B------:R-:W-:Y:S01]  /*8730*/  MOV R14, UR79 ;  /* 0x0000004f000e7c02 */ /* 0x000fe20008000f00 */
[----:B-1---5:R-:W-:Y:S10]  /*8740*/  ENDCOLLECTIVE ;  /* 0x000000000000791b */ /* 0x022ff40003800000 */
.L_x_168:
[----:B------:R-:W-:Y:S05]  /*8750*/  BSYNC B0 ;  /* 0x0000000000007941 */ /* 0x000fea0003800000 */
.L_x_167:
[----:B------:R-:W-:Y:S05]  /*8760*/  BRA `(.L_x_169) ;  /* 0xffffffac00787947 */ /* 0x000fea000383ffff */
.L_x_73:
[----:B-1----:R-:W-:-:S04]  /*8770*/  MOV R2, UR6 ;  /* 0x0000000600027c02 */ /* 0x002fc80008000f00 */
[----:B------:R1:W2:Y:S03]  /*8780*/  SYNCS.PHASECHK.TRANS64.TRYWAIT P0, [R2+URZ+0x8], R3 ;  /* 0x00000803020075a7 */ /* 0x0002a600080011ff */
[----:B--2---:R-:W-:Y:S05]  /*8790*/  @!P0 NANOSLEEP.SYNCS 0x989680 ;  /* 0x009896800000895d */ /* 0x004fea0003900000 */
[----:B------:R-:W2:Y:S02]  /*87a0*/  @!P0 SYNCS.PHASECHK.TRANS64 P0, [R2+URZ+0x8], R3 ;  /* 0x00000803020085a7 */ /* 0x000ea400080010ff */
[----:B--2---:R-:W-:Y:S05]  /*87b0*/  @!P0 BRA `(.L_x_73) ;  /* 0xfffffffc00ec8947 */ /* 0x004fea000383ffff */
[----:B------:R-:W-:Y:S05]  /*87c0*/  BRA `(.L_x_72) ;  /* 0xffffffac007c7947 */ /* 0x000fea000383ffff */
.L_x_74:
[----:B-1----:R1:W2:Y:S02]  /*87d0*/  SYNCS.PHASECHK.TRANS64.TRYWAIT P0, [R0+URZ+0xe0], R4 ;  /* 0x0000e004000075a7 */ /* 0x0022a400080011ff */
[----:B--2---:R-:W-:Y:S05]  /*87e0*/  @!P0 NANOSLEEP.SYNCS 0x989680 ;  /* 0x009896800000895d */ /* 0x004fea0003900000 */
[----:B------:R-:W2:Y:S02]  /*87f0*/  @!P0 SYNCS.PHASECHK.TRANS64 P0, [R0+URZ+0xe0], R4 ;  /* 0x0000e004000085a7 */ /* 0x000ea400080010ff */
[----:B--2---:R-:W-:Y:S05]  /*8800*/  @!P0 BRA `(.L_x_74) ;  /* 0xfffffffc00f08947 */ /* 0x004fea000383ffff */
[----:B------:R-:W-:Y:S05]  /*8810*/  BRA `(.L_x_170) ;  /* 0xffffffb000687947 */ /* 0x000fea000383ffff */
.L_x_76:
[----:B------:R-:W-:-:S07]  /*8820*/  MOV R0, UR9 ;  /* 0x0000000900007c02 */ /* 0x000fce0008000f00 */
.L_x_171:
[----:B-1----:R1:W2:Y:S02]  /*8830*/  SYNCS.PHASECHK.TRANS64.TRYWAIT P0, [R0+URZ+0x120], R4 ;  /* 0x00012004000075a7 */ /* 0x0022a400080011ff */
[----:B--2---:R-:W-:Y:S05]  /*8840*/  @!P0 NANOSLEEP.SYNCS 0x989680 ;  /* 0x009896800000895d */ /* 0x004fea0003900000 */
[----:B------:R-:W2:Y:S02]  /*8850*/  @!P0 SYNCS.PHASECHK.TRANS64 P0, [R0+URZ+0x120], R4 ;  /* 0x00012004000085a7 */ /* 0x000ea400080010ff */
[----:B--2---:R-:W-:Y:S05]  /*8860*/  @!P0 BRA `(.L_x_171) ;  /* 0xfffffffc00f08947 */ /* 0x004fea000383ffff */
[----:B------:R-:W-:Y:S05]  /*8870*/  BRA `(.L_x_172) ;  /* 0xffffffb000b47947 */ /* 0x000fea000383ffff */
.L_x_79:
[----:B------:R-:W-:Y:S07]  /*8880*/  MOV R0, UR8 ;  /* 0x0000000800007c02 */ /* 0x000fee0008000f00 */
.L_x_173:
[----:B-1----:R1:W2:Y:S02]  /*8890*/  SYNCS.PHASECHK.TRANS64.TRYWAIT P0, [R0+URZ], R4 ;  /* 0x00000004000075a7 */ /* 0x0022a400080011ff */
[----:B--2---:R-:W-:Y:S05]  /*88a0*/  @!P0 NANOSLEEP.SYNCS 0x989680 ;  /* 0x009896800000895d */ /* 0x004fea0003900000 */
[----:B------:R-:W2:Y:S02]  /*88b0*/  @!P0 SYNCS.PHASECHK.TRANS64 P0, [R0+URZ], R4 ;  /* 0x00000004000085a7 */ /* 0x000ea400080010ff */
[----:B--2---:R-:W-:Y:S05]  /*88c0*/  @!P0 BRA `(.L_x_173) ;  /* 0xfffffffc00f08947 */ /* 0x004fea000383ffff */
[----:B------:R-:W-:Y:S05]  /*88d0*/  BRA `(.L_x_78) ;  /* 0xffffffb000c87947 */ /* 0x000fea000383ffff */
.L_x_83:
[----:B-1----:R-:W-:-:S07]  /*88e0*/  MOV R0, UR8 ;  /* 0x0000000800007c02 */ /* 0x002fce0008000f00 */
.L_x_174:
[----:B-1----:R1:W2:Y:S02]  /*88f0*/  SYNCS.PHASECHK.TRANS64.TRYWAIT P0, [R0+URZ], R2 ;  /* 0x00000002000075a7 */ /* 0x0022a400080011ff */
[----:B--2---:R-:W-:Y:S05]  /*8900*/  @!P0 NANOSLEEP.SYNCS 0x989680 ;  /* 0x009896800000895d */ /* 0x004fea0003900000 */
[----:B------:R-:W2:Y:S02]  /*8910*/  @!P0 SYNCS.PHASECHK.TRANS64 P0, [R0+URZ], R2 ;  /* 0x00000002000085a7 */ /* 0x000ea400080010ff */
[----:B--2---:R-:W-:Y:S05]  /*8920*/  @!P0 BRA `(.L_x_174) ;  /* 0xfffffffc00f08947 */ /* 0x004fea000383ffff */
[----:B------:R-:W-:Y:S05]  /*8930*/  BRA `(.L_x_175) ;  /* 0xffffffb400bc7947 */ /* 0x000fea000383ffff */
.L_x_84:
[----:B------:R-:W-:-:S07]  /*8940*/  MOV R0, UR8 ;  /* 0x0000000800007c02 */ /* 0x000fce0008000f00 */
.L_x_176:
[----:B-1----:R1:W2:Y:S02]  /*8950*/  SYNCS.PHASECHK.TRANS64.TRYWAIT P0, [R0+URZ], R3 ;  /* 0x00000003000075a7 */ /* 0x0022a400080011ff */
[----:B--2---:R-:W-:Y:S05]  /*8960*/  @!P0 NANOSLEEP.SYNCS 0x989680 ;  /* 0x009896800000895d */ /* 0x004fea0003900000 */
[----:B------:R-:W2:Y:S02]  /*8970*/  @!P0 SYNCS.PHASECHK.TRANS64 P0, [R0+URZ], R3 ;  /* 0x00000003000085a7 */ /* 0x000ea400080010ff */
[----:B--2---:R-:W-:Y:S05]  /*8980*/  @!P0 BRA `(.L_x_176) ;  /* 0xfffffffc00f08947 */ /* 0x004fea000383ffff */
[----:B------:R-:W-:Y:S05]  /*8990*/  BRA `(.L_x_177) ;  /* 0xffffffb400c87947 */ /* 0x000fea000383ffff */
.L_x_85:
[----:B------:R-:W-:-:S07]  /*89a0*/  MOV R0, UR8 ;  /* 0x0000000800007c02 */ /* 0x000fce0008000f00 */
.L_x_178:
[----:B-1----:R1:W2:Y:S02]  /*89b0*/  SYNCS.PHASECHK.TRANS64.TRYWAIT P0, [R0+URZ], R3 ;  /* 0x00000003000075a7 */ /* 0x0022a400080011ff */
[----:B--2---:R-:W-:Y:S05]  /*89c0*/  @!P0 NANOSLEEP.SYNCS 0x989680 ;  /* 0x009896800000895d */ /* 0x004fea0003900000 */
[----:B------:R-:W2:Y:S02]  /*89d0*/  @!P0 SYNCS.PHASECHK.TRANS64 P0, [R0+URZ], R3 ;  /* 0x00000003000085a7 */ /* 0x000ea400080010ff */
[----:B--2---:R-:W-:Y:S05]  /*89e0*/  @!P0 BRA `(.L_x_178) ;  /* 0xfffffffc00f08947 */ /* 0x004fea000383ffff */
[----:B------:R-:W-:Y:S05]  /*89f0*/  BRA `(.L_x_179) ;  /* 0xffffffb400d47947 */ /* 0x000fea000383ffff */
.L_x_88:
[----:B------:R-:W-:-:S07]  /*8a00*/  MOV R0, UR7 ;  /* 0x0000000700007c02 */ /* 0x000fce0008000f00 */
.L_x_180:
[----:B-1----:R1:W2:Y:S02]  /*8a10*/  SYNCS.PHASECHK.TRANS64.TRYWAIT P1, [R0+URZ+0x160], R2 ;  /* 0x00016002000075a7 */ /* 0x0022a400080211ff */
[----:B--2---:R-:W-:Y:S05]  /*8a20*/  @!P1 NANOSLEEP.SYNCS 0x989680 ;  /* 0x009896800000995d */ /* 0x004fea0003900000 */
[----:B------:R-:W2:Y:S02]  /*8a30*/  @!P1 SYNCS.PHASECHK.TRANS64 P1, [R0+URZ+0x160], R2 ;  /* 0x00016002000095a7 */ /* 0x000ea400080210ff */
[----:B--2---:R-:W-:Y:S05]  /*8a40*/  @!P1 BRA `(.L_x_180) ;  /* 0xfffffffc00f09947 */ /* 0x004fea000383ffff */
[----:B------:R-:W-:Y:S05]  /*8a50*/  BRA `(.L_x_181) ;  /* 0xffffffb800207947 */ /* 0x000fea000383ffff */
.L_x_93:
[----:B--2---:R2:W4:Y:S02]  /*8a60*/  SYNCS.PHASECHK.TRANS64.TRYWAIT P0, [R0+URZ+0xe0], R2 ;  /* 0x0000e002000075a7 */ /* 0x00452400080011ff */
[----:B----4-:R-:W-:Y:S05]  /*8a70*/  @!P0 NANOSLEEP.SYNCS 0x989680 ;  /* 0x009896800000895d */ /* 0x010fea0003900000 */
[----:B------:R-:W4:Y:S02]  /*8a80*/  @!P0 SYNCS.PHASECHK.TRANS64 P0, [R0+URZ+0xe0], R2 ;  /* 0x0000e002000085a7 */ /* 0x000f2400080010ff */
[----:B----4-:R-:W-:Y:S05]  /*8a90*/  @!P0 BRA `(.L_x_93) ;  /* 0xfffffffc00f08947 */ /* 0x010fea000383ffff */
[----:B------:R-:W-:Y:S05]  /*8aa0*/  BRA `(.L_x_182) ;  /* 0xffffffbc00247947 */ /* 0x000fea000383ffff */
.L_x_96:
[----:B------:R-:W-:Y:S07]  /*8ab0*/  MOV R0, UR6 ;  /* 0x0000000600007c02 */ /* 0x000fee0008000f00 */
.L_x_183:
[----:B--2---:R2:W4:Y:S02]  /*8ac0*/  SYNCS.PHASECHK.TRANS64.TRYWAIT P0, [R0+URZ+0xd8], R2 ;  /* 0x0000d802000075a7 */ /* 0x00452400080011ff */
[----:B----4-:R-:W-:Y:S05]  /*8ad0*/  @!P0 NANOSLEEP.SYNCS 0x989680 ;  /* 0x009896800000895d */ /* 0x010fea0003900000 */
[----:B------:R-:W4:Y:S02]  /*8ae0*/  @!P0 SYNCS.PHASECHK.TRANS64 P0, [R0+URZ+0xd8], R2 ;  /* 0x0000d802000085a7 */ /* 0x000f2400080010ff */
[----:B----4-:R-:W-:Y:S05]  /*8af0*/  @!P0 BRA `(.L_x_183) ;  /* 0xfffffffc00f08947 */ /* 0x010fea000383ffff */
[----:B------:R-:W-:Y:S05]  /*8b00*/  BRA `(.L_x_95) ;  /* 0xffffffc000047947 */ /* 0x000fea000383ffff */
.L_x_99:
[----:B------:R-:W-:Y:S07]  /*8b10*/  MOV R0, UR15 ;  /* 0x0000000f00007c02 */ /* 0x000fee0008000f00 */
.L_x_184:
[----:B-1----:R1:W2:Y:S02]  /*8b20*/  SYNCS.PHASECHK.TRANS64.TRYWAIT P0, [R0+URZ+0xb8], R9 ;  /* 0x0000b809000075a7 */ /* 0x0022a400080011ff */
[----:B--2---:R-:W-:Y:S05]  /*8b30*/  @!P0 NANOSLEEP.SYNCS 0x989680 ;  /* 0x009896800000895d */ /* 0x004fea0003900000 */
[----:B------:R-:W2:Y:S02]  /*8b40*/  @!P0 SYNCS.PHASECHK.TRANS64 P0, [R0+URZ+0xb8], R9 ;  /* 0x0000b809000085a7 */ /* 0x000ea400080010ff */
[----:B--2---:R-:W-:Y:S05]  /*8b50*/  @!P0 BRA `(.L_x_184) ;  /* 0xfffffffc00f08947 */ /* 0x004fea000383ffff */
[----:B------:R-:W-:Y:S05]  /*8b60*/  BRA `(.L_x_185) ;  /* 0xffffffc0007c7947 */ /* 0x000fea000383ffff */
.L_x_100:
[----:B------:R-:W-:Y:S07]  /*8b70*/  MOV R0, UR13 ;  /* 0x0000000d00007c02 */ /* 0x000fee0008000f00 */
.L_x_186:
[----:B-1----:R1:W2:Y:S02]  /*8b80*/  SYNCS.PHASECHK.TRANS64.TRYWAIT P0, [R0+URZ+0xb8], R14 ;  /* 0x0000b80e000075a7 */ /* 0x0022a400080011ff */
[----:B--2---:R-:W-:Y:S05]  /*8b90*/  @!P0 NANOSLEEP.SYNCS 0x989680 ;  /* 0x009896800000895d */ /* 0x004fea0003900000 */
[----:B------:R-:W2:Y:S02]  /*8ba0*/  @!P0 SYNCS.PHASECHK.TRANS64 P0, [R0+URZ+0xb8], R14 ;  /* 0x0000b80e000085a7 */ /* 0x000ea400080010ff */
[----:B--2---:R-:W-:Y:S05]  /*8bb0*/  @!P0 BRA `(.L_x_186) ;  /* 0xfffffffc00f08947 */ /* 0x004fea000383ffff */
[----:B------:R-:W-:Y:S05]  /*8bc0*/  BRA `(.L_x_187) ;  /* 0xffffffc4001c7947 */ /* 0x000fea000383ffff */
.L_x_102:
[----:B------:R-:W-:-:S07]  /*8bd0*/  MOV R0, UR4 ;  /* 0x0000000400007c02 */ /* 0x000fce0008000f00 */
.L_x_188:
[----:B-1----:R1:W4:Y:S02]  /*8be0*/  SYNCS.PHASECHK.TRANS64.TRYWAIT P0, [R0+URZ], R2 ;  /* 0x00000002000075a7 */ /* 0x00232400080011ff */
[----:B----4-:R-:W-:Y:S05]  /*8bf0*/  @!P0 NANOSLEEP.SYNCS 0x989680 ;  /* 0x009896800000895d */ /* 0x010fea0003900000 */
[----:B------:R-:W4:Y:S02]  /*8c00*/  @!P0 SYNCS.PHASECHK.TRANS64 P0, [R0+URZ], R2 ;  /* 0x00000002000085a7 */ /* 0x000f2400080010ff */
[----:B----4-:R-:W-:Y:S05]  /*8c10*/  @!P0 BRA `(.L_x_188) ;  /* 0xfffffffc00f08947 */ /* 0x010fea000383ffff */
[----:B------:R-:W-:Y:S05]  /*8c20*/  BRA `(.L_x_189) ;  /* 0xffffffc400a87947 */ /* 0x000fea000383ffff */
.L_x_103:
[----:B------:R-:W-:-:S07]  /*8c30*/  MOV R0, UR4 ;  /* 0x0000000400007c02 */ /* 0x000fce0008000f00 */
.L_x_190:
[----:B-1----:R1:W4:Y:S02]  /*8c40*/  SYNCS.PHASECHK.TRANS64.TRYWAIT P0, [R0+URZ], R2 ;  /* 0x00000002000075a7 */ /* 0x00232400080011ff */
[----:B----4-:R-:W-:Y:S05]  /*8c50*/  @!P0 NANOSLEEP.SYNCS 0x989680 ;  /* 0x009896800000895d */ /* 0x010fea0003900000 */
[----:B------:R-:W4:Y:S02]  /*8c60*/  @!P0 SYNCS.PHASECHK.TRANS64 P0, [R0+URZ], R2 ;  /* 0x00000002000085a7 */ /* 0x000f2400080010ff */
[----:B----4-:R-:W-:Y:S05]  /*8c70*/  @!P0 BRA `(.L_x_190) ;  /* 0xfffffffc00f08947 */ /* 0x010fea000383ffff */
[----:B------:R-:W-:Y:S05]  /*8c80*/  BRA `(.L_x_191) ;  /* 0xffffffc400b47947 */ /* 0x000fea000383ffff */
.L_x_105:
[----:B--2---:R2:W4:Y:S02]  /*8c90*/  SYNCS.PHASECHK.TRANS64.TRYWAIT P0, [R0+URZ+0xe0], R2 ;  /* 0x0000e002000075a7 */ /* 0x00452400080011ff */
[----:B----4-:R-:W-:Y:S05]  /*8ca0*/  @!P0 NANOSLEEP.SYNCS 0x989680 ;  /* 0x009896800000895d */ /* 0x010fea0003900000 */
[----:B------:R-:W4:Y:S02]  /*8cb0*/  @!P0 SYNCS.PHASECHK.TRANS64 P0, [R0+URZ+0xe0], R2 ;  /* 0x0000e002000085a7 */ /* 0x000f2400080010ff */
[----:B----4-:R-:W-:Y:S05]  /*8cc0*/  @!P0 BRA `(.L_x_105) ;  /* 0xfffffffc00f08947 */ /* 0x010fea000383ffff */
[----:B------:R-:W-:Y:S05]  /*8cd0*/  BRA `(.L_x_192) ;  /* 0xffffffc800987947 */ /* 0x000fea000383ffff */
.L_x_115:
[----:B-1----:R1:W3:Y:S02]  /*8ce0*/  SYNCS.PHASECHK.TRANS64.TRYWAIT P1, [R0+URZ+0xa0], R3 ;  /* 0x0000a003000075a7 */ /* 0x0022e400080211ff */
[----:B---3--:R-:W-:Y:S05]  /*8cf0*/  @!P1 NANOSLEEP.SYNCS 0x989680 ;  /* 0x009896800000995d */ /* 0x008fea0003900000 */
[----:B------:R-:W3:Y:S02]  /*8d00*/  @!P1 SYNCS.PHASECHK.TRANS64 P1, [R0+URZ+0xa0], R3 ;  /* 0x0000a003000095a7 */ /* 0x000ee400080210ff */
[----:B---3--:R-:W-:Y:S05]  /*8d10*/  @!P1 BRA `(.L_x_115) ;  /* 0xfffffffc00f09947 */ /* 0x008fea000383ffff */
[----:B------:R-:W-:Y:S05]  /*8d20*/  BRA `(.L_x_114) ;  /* 0xffffffd400c87947 */ /* 0x000fea000383ffff */
.L_x_117:
[----:B-1----:R1:W4:Y:S02]  /*8d30*/  SYNCS.PHASECHK.TRANS64.TRYWAIT P0, [R106+URZ+0x100], R2 ;  /* 0x000100026a0075a7 */ /* 0x00232400080011ff */
[----:B----4-:R-:W-:Y:S05]  /*8d40*/  @!P0 NANOSLEEP.SYNCS 0x989680 ;  /* 0x009896800000895d */ /* 0x010fea0003900000 */
[----:B------:R-:W4:Y:S02]  /*8d50*/  @!P0 SYNCS.PHASECHK.TRANS64 P0, [R106+URZ+0x100], R2 ;  /* 0x000100026a0085a7 */ /* 0x000f2400080010ff */
[----:B----4-:R-:W-:Y:S05]  /*8d60*/  @!P0 BRA `(.L_x_117) ;  /* 0xfffffffc00f08947 */ /* 0x010fea000383ffff */
[----:B------:R-:W-:Y:S05]  /*8d70*/  BRA `(.L_x_116) ;  /* 0xffffffd800007947 */ /* 0x000fea000383ffff */
.L_x_128:
[----:B--2---:R2:W4:Y:S02]  /*8d80*/  SYNCS.PHASECHK.TRANS64.TRYWAIT P0, [R2+URZ+0xa0], R71 ;  /* 0x0000a047020075a7 */ /* 0x00452400080011ff */
[----:B----4-:R-:W-:Y:S05]  /*8d90*/  @!P0 NANOSLEEP.SYNCS 0x989680 ;  /* 0x009896800000895d */ /* 0x010fea0003900000 */
[----:B------:R-:W4:Y:S02]  /*8da0*/  @!P0 SYNCS.PHASECHK.TRANS64 P0, [R2+URZ+0xa0], R71 ;  /* 0x0000a047020085a7 */ /* 0x000f2400080010ff */
[----:B----4-:R-:W-:Y:S05]  /*8db0*/  @!P0 BRA `(.L_x_128) ;  /* 0xfffffffc00f08947 */ /* 0x010fea000383ffff */
[----:B------:R-:W-:Y:S05]  /*8dc0*/  BRA `(.L_x_127) ;  /* 0xffffffe000e87947 */ /* 0x000fea000383ffff */
        .weak           $__internal_0_$__cuda_sm10x_tcgen05_guardrail_trap_col_being_dealloced_not_returned_by_alloc
        .type           $__internal_0_$__cuda_sm10x_tcgen05_guardrail_trap_col_being_dealloced_not_returned_by_alloc,@function
        .size           $__internal_0_$__cuda_sm10x_tcgen05_guardrail_trap_col_being_dealloced_not_returned_by_alloc,($__internal_1_$__cuda_sm10x_tcgen05_guardrail_trap_phase_invalid_during_alloc - $__internal_0_$__cuda_sm10x_tcgen05_guardrail_trap_col_being_dealloced_not_returned_by_alloc)
$__internal_0_$__cuda_sm10x_tcgen05_guardrail_trap_col_being_dealloced_not_returned_by_alloc:
[----:B------:R-:W-:Y:S05]  /*8dd0*/  BPT.TRAP 0x1 ;  /* 0x000000040000795c */ /* 0x000fea0000300000 */
[----:B------:R-:W-:-:S04]  /*8de0*/  HFMA2 R3, -RZ, RZ, 0, 0 ;  /* 0x00000000ff037431 */ /* 0x000fc800000001ff */
[----:B------:R-:W-:Y:S05]  /*8df0*/  RET.REL.NODEC R2 `(_ZN7cutlass13device_kernelINS_4gemm6kernel13GemmUniversalIN4cute5tupleIJiiiiEEENS1_10collective13CollectiveMmaINS1_35MainloopSm100TmaUmmaWarpSpecializedILi10ELi2ELi4ENS5_IJNS4_1CILi2EEENSA_ILi1EEESC_EEEEENS5_IJNSA_ILi256EEENSA_ILi64EEESG_EEENS_6half_tENS5_IJlSC_lEEESI_SJ_NS4_8TiledMMAINS4_8MMA_AtomIJNS4_26SM100_MMA_F16BF16_2x1SM_SSISI_SI_fLi256ELi64ELNS4_4UMMA5MajorE0ELSO_0ELNSN_7ScaleInE0ELSP_0EEEEEENS4_6LayoutINS5_IJSC_SC_SC_EEENS5_IJNSA_ILi0EEESU_SU_EEEEENS5_IJNS4_10UnderscoreESX_SX_EEEEENS4_18SM100_TMA_2SM_LOADENS4_14ComposedLayoutINS4_7SwizzleILi3ELi4ELi3EEENS4_18smem_ptr_flag_bitsILi16EEENSS_INS5_IJNSA_ILi8EEESG_EEENS5_IJSG_SC_EEEEEEEvNS4_8identityES10_S1A_vS1B_EENS_8epilogue10collective18CollectiveEpilogueINS1D_23Sm100TmaWarpSpecializedILi3ELi2ELi32ELb1ELb0EEEJNS5_IJNSA_ILi128EEESG_SG_EEENS5_IJNSS_IS1I_SC_EENSS_INSA_ILi32EEESC_EEEEESI_SJ_SI_SJ_NS1D_6fusion15FusionCallbacksIS1H_NS1O_17LinearCombinationISI_fSI_fLNS_15FloatRoundStyleE2EEES1J_S1N_JEEENS4_5SM1004TMEM4LOAD26SM100_TMEM_LOAD_32dp32b32xENS4_13SM90_TMA_LOADENS11_INS12_ILi2ELi4ELi3EEES15_NSS_INS5_IJS16_S1L_EEENS5_IJS1L_SC_EEEEEEENS4_39AutoVectorizingCopyWithAssumedAlignmentILi128EEENS4_14SM90_TMA_STOREES23_S25_S25_EEEvvEEEEvNT_6ParamsE) ;  /* 0xffffff7002807950 */ /* 0x000fea0003c3ffff */
        .weak           $__internal_1_$__cuda_sm10x_tcgen05_guardrail_trap_phase_invalid_during_alloc
        .type           $__internal_1_$__cuda_sm10x_tcgen05_guardrail_trap_phase_invalid_during_alloc,@function
        .size           $__internal_1_$__cuda_sm10x_tcgen05_guardrail_trap_phase_invalid_during_alloc,($__internal_2_$__cuda_sm10x_tcgen05_guardrail_trap_unallocated_columns_being_dealloced - $__internal_1_$__cuda_sm10x_tcgen05_guardrail_trap_phase_invalid_during_alloc)
$__internal_1_$__cuda_sm10x_tcgen05_guardrail_trap_phase_invalid_during_alloc:
[----:B------:R-:W-:Y:S05]  /*8e00*/  BPT.TRAP 0x1 ;  /* 0x000000040000795c */ /* 0x000fea0000300000 */
[----:B------:R-:W-:-:S04]  /*8e10*/  MOV R3, 0x0 ;  /* 0x0000000000037802 */ /* 0x000fc80000000f00 */
[----:B------:R-:W-:Y:S05]  /*8e20*/  RET.REL.NODEC R2 `(_ZN7cutlass13device_kernelINS_4gemm6kernel13GemmUniversalIN4cute5tupleIJiiiiEEENS1_10collective13CollectiveMmaINS1_35MainloopSm100TmaUmmaWarpSpecializedILi10ELi2ELi4ENS5_IJNS4_1CILi2EEENSA_ILi1EEESC_EEEEENS5_IJNSA_ILi256EEENSA_ILi64EEESG_EEENS_6half_tENS5_IJlSC_lEEESI_SJ_NS4_8TiledMMAINS4_8MMA_AtomIJNS4_26SM100_MMA_F16BF16_2x1SM_SSISI_SI_fLi256ELi64ELNS4_4UMMA5MajorE0ELSO_0ELNSN_7ScaleInE0ELSP_0EEEEEENS4_6LayoutINS5_IJSC_SC_SC_EEENS5_IJNSA_ILi0EEESU_SU_EEEEENS5_IJNS4_10UnderscoreESX_SX_EEEEENS4_18SM100_TMA_2SM_LOADENS4_14ComposedLayoutINS4_7SwizzleILi3ELi4ELi3EEENS4_18smem_ptr_flag_bitsILi16EEENSS_INS5_IJNSA_ILi8EEESG_EEENS5_IJSG_SC_EEEEEEEvNS4_8identityES10_S1A_vS1B_EENS_8epilogue10collective18CollectiveEpilogueINS1D_23Sm100TmaWarpSpecializedILi3ELi2ELi32ELb1ELb0EEEJNS5_IJNSA_ILi128EEESG_SG_EEENS5_IJNSS_IS1I_SC_EENSS_INSA_ILi32EEESC_EEEEESI_SJ_SI_SJ_NS1D_6fusion15FusionCallbacksIS1H_NS1O_17LinearCombinationISI_fSI_fLNS_15FloatRoundStyleE2EEES1J_S1N_JEEENS4_5SM1004TMEM4LOAD26SM100_TMEM_LOAD_32dp32b32xENS4_13SM90_TMA_LOADENS11_INS12_ILi2ELi4ELi3EEES15_NSS_INS5_IJS16_S1L_EEENS5_IJS1L_SC_EEEEEEENS4_39AutoVectorizingCopyWithAssumedAlignmentILi128EEENS4_14SM90_TMA_STOREES23_S25_S25_EEEvvEEEEvNT_6ParamsE) ;  /* 0xffffff7002747950 */ /* 0x000fea0003c3ffff */
        .weak           $__internal_2_$__cuda_sm10x_tcgen05_guardrail_trap_unallocated_columns_being_dealloced
        .type           $__internal_2_$__cuda_sm10x_tcgen05_guardrail_trap_unallocated_columns_being_dealloced,@function
        .size           $__internal_2_$__cuda_sm10x_tcgen05_guardrail_trap_unallocated_columns_being_dealloced,(.L_x_194 - $__internal_2_$__cuda_sm10x_tcgen05_guardrail_trap_unallocated_columns_being_dealloced)
$__internal_2_$__cuda_sm10x_tcgen05_guardrail_trap_unallocated_columns_being_dealloced:
[----:B------:R-:W-:Y:S05]  /*8e30*/  BPT.TRAP 0x1 ;  /* 0x000000040000795c */ /* 0x000fea0000300000 */
[----:B------:R-:W-:-:S04]  /*8e40*/  HFMA2 R3, -RZ, RZ, 0, 0 ;  /* 0x00000000ff037431 */ /* 0x000fc800000001ff */
[----:B------:R-:W-:Y:S05]  /*8e50*/  RET.REL.NODEC R2 `(_ZN7cutlass13device_kernelINS_4gemm6kernel13GemmUniversalIN4cute5tupleIJiiiiEEENS1_10collective13CollectiveMmaINS1_35MainloopSm100TmaUmmaWarpSpecializedILi10ELi2ELi4ENS5_IJNS4_1CILi2EEENSA_ILi1EEESC_EEEEENS5_IJNSA_ILi256EEENSA_ILi64EEESG_EEENS_6half_tENS5_IJlSC_lEEESI_SJ_NS4_8TiledMMAINS4_8MMA_AtomIJNS4_26SM100_MMA_F16BF16_2x1SM_SSISI_SI_fLi256ELi64ELNS4_4UMMA5MajorE0ELSO_0ELNSN_7ScaleInE0ELSP_0EEEEEENS4_6LayoutINS5_IJSC_SC_SC_EEENS5_IJNSA_ILi0EEESU_SU_EEEEENS5_IJNS4_10UnderscoreESX_SX_EEEEENS4_18SM100_TMA_2SM_LOADENS4_14ComposedLayoutINS4_7SwizzleILi3ELi4ELi3EEENS4_18smem_ptr_flag_bitsILi16EEENSS_INS5_IJNSA_ILi8EEESG_EEENS5_IJSG_SC_EEEEEEEvNS4_8identityES10_S1A_vS1B_EENS_8epilogue10collective18CollectiveEpilogueINS1D_23Sm100TmaWarpSpecializedILi3ELi2ELi32ELb1ELb0EEEJNS5_IJNSA_ILi128EEESG_SG_EEENS5_IJNSS_IS1I_SC_EENSS_INSA_ILi32EEESC_EEEEESI_SJ_SI_SJ_NS1D_6fusion15FusionCallbacksIS1H_NS1O_17LinearCombinationISI_fSI_fLNS_15FloatRoundStyleE2EEES1J_S1N_JEEENS4_5SM1004TMEM4LOAD26SM100_TMEM_LOAD_32dp32b32xENS4_13SM90_TMA_LOADENS11_INS12_ILi2ELi4ELi3EEES15_NSS_INS5_IJS16_S1L_EEENS5_IJS1L_SC_EEEEEEENS4_39AutoVectorizingCopyWithAssumedAlignmentILi128EEENS4_14SM90_TMA_STOREES23_S25_S25_EEEvvEEEEvNT_6ParamsE) ;  /* 0xffffff7002687950 */ /* 0x000fea0003c3ffff */
.L_x_193:
[----:B------:R-:W-:-:S00]  /*8e60*/  BRA `(.L_x_193) ;  /* 0xfffffffc00fc7947 */ /* 0x000fc0000383ffff */
[----:B------:R-:W-:-:S00]  /*8e70*/  NOP ;  /* 0x0000000000007918 */ /* 0x000fc00000000000 */
        /* <DEDUP_REMOVED lines=8> */
.L_x_194:


//--------------------- .nv.global.init           --------------------------
	.section	.nv.global.init,"aw",@progbits
.nv.global.init:
	.type		$str$27,@object
	.size		$str$27,($str$28 - $str$27)
$str$27:
        /*0000*/ 	.byte	0x28, 0x61, 0x64, 0x64, 0x72, 0x65, 0x73, 0x73, 0x20, 0x26, 0x20, 0x6d, 0x61, 0x73, 0x6b, 0x29
        /*0010*/ 	.byte	0x20, 0x3d, 0x3d, 0x20, 0x30, 0x00
	.type		$str$28,@object
	.size		$str$28,($str$26 - $str$28)
$str$28:
        /*0016*/ 	.byte	0x2f, 0x74, 0x6d, 0x70, 0x2f, 0x63, 0x75, 0x74, 0x6c, 0x61, 0x73, 0x73, 0x5f, 0x73, 0x77, 0x65
        /*0026*/ 	.byte	0x65, 0x70, 0x5f, 0x73, 0x72, 0x63, 0x2f, 0x69, 0x6e, 0x63, 0x6c, 0x75, 0x64, 0x65, 0x2f, 0x63
        /*0036*/ 	.byte	0x75, 0x74, 0x65, 0x2f, 0x70, 0x6f, 0x69, 0x6e, 0x74, 0x65, 0x72, 0x5f, 0x66, 0x6c, 0x61, 0x67
        /*0046*/ 	.byte	0x67, 0x65, 0x64, 0x2e, 0x68, 0x70, 0x70, 0x00
	.type		$str$26,@object
	.size		$str$26,($str$25 - $str$26)
$str$26:
        /*004e*/ 	.byte	0x2f, 0x74, 0x6d, 0x70, 0x2f, 0x63, 0x75, 0x74, 0x6c, 0x61, 0x73, 0x73, 0x5f, 0x73, 0x77, 0x65
        /*005e*/ 	.byte	0x65, 0x70, 0x5f, 0x73, 0x72, 0x63, 0x2f, 0x69, 0x6e, 0x63, 0x6c, 0x75, 0x64, 0x65, 0x2f, 0x63
        /*006e*/ 	.byte	0x75, 0x74, 0x65, 0x2f, 0x61, 0x74, 0x6f, 0x6d, 0x2f, 0x63, 0x6f, 0x70, 0x79, 0x5f, 0x74, 0x72
        /*007e*/ 	.byte	0x61, 0x69, 0x74, 0x73, 0x5f, 0x73, 0x6d, 0x31, 0x30, 0x30, 0x2e, 0x68, 0x70, 0x70, 0x00
	.type		$str$25,@object
	.size		$str$25,(__unnamed_1 - $str$25)
$str$25:
        /*008d*/ 	.byte	0x28, 0x28, 0x75, 0x69, 0x6e, 0x74, 0x33, 0x32, 0x5f, 0x74, 0x28, 0x74, 0x68, 0x72, 0x65, 0x61
        /*009d*/ 	.byte	0x64, 0x49, 0x64, 0x78, 0x2e, 0x78, 0x29, 0x20, 0x2f, 0x20, 0x33, 0x32, 0x29, 0x20, 0x25, 0x20
        /*00ad*/ 	.byte	0x34, 0x29, 0x20, 0x3d, 0x3d, 0x20, 0x28, 0x28, 0x28, 0x74, 0x6d, 0x65, 0x6d, 0x5f, 0x61, 0x64
        /*00bd*/ 	.byte	0x64, 0x72, 0x20, 0x3e, 0x3e, 0x20, 0x31, 0x36, 0x29, 0x20, 0x2f, 0x20, 0x33, 0x32, 0x29, 0x20
        /*00cd*/ 	.byte	0x25, 0x20, 0x34, 0x29, 0x00
	.type		__unnamed_1,@object
	.size		__unnamed_1,(__unnamed_2 - __unnamed_1)
__unnamed_1:
        /*00d2*/ 	.byte	0x61, 0x75, 0x74, 0x6f, 0x20, 0x63, 0x75, 0x74, 0x65, 0x3a, 0x3a, 0x61, 0x73, 0x5f, 0x70, 0x6f
        /* <DEDUP_REMOVED lines=24> */
        /*0262*/ 	.byte	0x3e, 0x3e, 0x3e, 0x3e, 0x5d, 0x00
	.type		__unnamed_2,@object
	.size		__unnamed_2,(.L_2 - __unnamed_2)
__unnamed_2:
        /* <DEDUP_REMOVED lines=42> */
        /*0508*/ 	.byte	0x3e, 0x3e, 0x5d, 0x00
.L_2:


//--------------------- .nv.shared._ZN7cutlass13device_kernelINS_4gemm6kernel13GemmUniversalIN4cute5tupleIJiiiiEEENS1_10collective13CollectiveMmaINS1_35MainloopSm100TmaUmmaWarpSpecializedILi10ELi2ELi4ENS5_IJNS4_1CILi2EEENSA_ILi1EEESC_EEEEENS5_IJNSA_ILi256EEENSA_ILi64EEESG_EEENS_6half_tENS5_IJlSC_lEEESI_SJ_NS4_8TiledMMAINS4_8MMA_AtomIJNS4_26SM100_MMA_F16BF16_2x1SM_SSISI_SI_fLi256ELi64ELNS4_4UMMA5MajorE0ELSO_0ELNSN_7ScaleInE0ELSP_0EEEEEENS4_6LayoutINS5_IJSC_SC_SC_EEENS5_IJNSA_ILi0EEESU_SU_EEEEENS5_IJNS4_10UnderscoreESX_SX_EEEEENS4_18SM100_TMA_2SM_LOADENS4_14ComposedLayoutINS4_7SwizzleILi3ELi4ELi3EEENS4_18smem_ptr_flag_bitsILi16EEENSS_INS5_IJNSA_ILi8EEESG_EEENS5_IJSG_SC_EEEEEEEvNS4_8identityES10_S1A_vS1B_EENS_8epilogue10collective18CollectiveEpilogueINS1D_23Sm100TmaWarpSpecializedILi3ELi2ELi32ELb1ELb0EEEJNS5_IJNSA_ILi128EEESG_SG_EEENS5_IJNSS_IS1I_SC_EENSS_INSA_ILi32EEESC_EEEEESI_SJ_SI_SJ_NS1D_6fusion15FusionCallbacksIS1H_NS1O_17LinearCombinationISI_fSI_fLNS_15FloatRoundStyleE2EEES1J_S1N_JEEENS4_5SM1004TMEM4LOAD26SM100_TMEM_LOAD_32dp32b32xENS4_13SM90_TMA_LOADENS11_INS12_ILi2ELi4ELi3EEES15_NSS_INS5_IJS16_S1L_EEENS5_IJS1L_SC_EEEEEEENS4_39AutoVectorizingCopyWithAssumedAlignmentILi128EEENS4_14SM90_TMA_STOREES23_S25_S25_EEEvvEEEEvNT_6ParamsE --------------------------
	.section	.nv.shared._ZN7cutlass13device_kernelINS_4gemm6kernel13GemmUniversalIN4cute5tupleIJiiiiEEENS1_10collective13CollectiveMmaINS1_35MainloopSm100TmaUmmaWarpSpecializedILi10ELi2ELi4ENS5_IJNS4_1CILi2EEENSA_ILi1EEESC_EEEEENS5_IJNSA_ILi256EEENSA_ILi64EEESG_EEENS_6half_tENS5_IJlSC_lEEESI_SJ_NS4_8TiledMMAINS4_8MMA_AtomIJNS4_26SM100_MMA_F16BF16_2x1SM_SSISI_SI_fLi256ELi64ELNS4_4UMMA5MajorE0ELSO_0ELNSN_7ScaleInE0ELSP_0EEEEEENS4_6LayoutINS5_IJSC_SC_SC_EEENS5_IJNSA_ILi0EEESU_SU_EEEEENS5_IJNS4_10UnderscoreESX_SX_EEEEENS4_18SM100_TMA_2SM_LOADENS4_14ComposedLayoutINS4_7SwizzleILi3ELi4ELi3EEENS4_18smem_ptr_flag_bitsILi16EEENSS_INS5_IJNSA_ILi8EEESG_EEENS5_IJSG_SC_EEEEEEEvNS4_8identityES10_S1A_vS1B_EENS_8epilogue10collective18CollectiveEpilogueINS1D_23Sm100TmaWarpSpecializedILi3ELi2ELi32ELb1ELb0EEEJNS5_IJNSA_ILi128EEESG_SG_EEENS5_IJNSS_IS1I_SC_EENSS_INSA_ILi32EEESC_EEEEESI_SJ_SI_SJ_NS1D_6fusion15FusionCallbacksIS1H_NS1O_17LinearCombinationISI_fSI_fLNS_15FloatRoundStyleE2EEES1J_S1N_JEEENS4_5SM1004TMEM4LOAD26SM100_TMEM_LOAD_32dp32b32xENS4_13SM90_TMA_LOADENS11_INS12_ILi2ELi4ELi3EEES15_NSS_INS5_IJS16_S1L_EEENS5_IJS1L_SC_EEEEEEENS4_39AutoVectorizingCopyWithAssumedAlignmentILi128EEENS4_14SM90_TMA_STOREES23_S25_S25_EEEvvEEEEvNT_6ParamsE,"aw",@nobits
	.sectionflags	@""
	.align	16
	.zero		1024


//--------------------- .nv.shared.reserved.0     --------------------------
	.section	.nv.shared.reserved.0,"aw",@nobits
	.weak		__nv_reservedSMEM_offset_0_alias
	.size		__nv_reservedSMEM_offset_0_alias, 0, 64
	.other		__nv_reservedSMEM_offset_0_alias,@"STO_CUDA_RESERVED_SHARED STV_DEFAULT"
__nv_reservedSMEM_offset_0_alias:
	.zero		0
.nv.shared.reserved.0:
	.zero		64
	.weak		__nv_reservedSMEM_tcgen05_partition
	.type		__nv_reservedSMEM_tcgen05_partition,@object
	.size		__nv_reservedSMEM_tcgen05_partition,(.L_0 - __nv_reservedSMEM_tcgen05_partition)
__nv_reservedSMEM_tcgen05_partition:
	.zero		32
.L_0:


//--------------------- .nv.global                --------------------------
	.section	.nv.global,"aw",@nobits
.nv.global:
	.type		_ZN39_INTERNAL_af32915b_4_k_cu_82f21eac_64564cute1_E,@object
	.size		_ZN39_INTERNAL_af32915b_4_k_cu_82f21eac_64564cute1_E,(_ZN39_INTERNAL_af32915b_4_k_cu_82f21eac_64564cuda3std3__45__cpo6cbeginE - _ZN39_INTERNAL_af32915b_4_k_cu_82f21eac_64564cute1_E)
_ZN39_INTERNAL_af32915b_4_k_cu_82f21eac_64564cute1_E:
	.zero		1
	.type		_ZN39_INTERNAL_af32915b_4_k_cu_82f21eac_64564cuda3std3__45__cpo6cbeginE,@object
	.size		_ZN39_INTERNAL_af32915b_4_k_cu_82f21eac_64564cuda3std3__45__cpo6cbeginE,(_ZN39_INTERNAL_af32915b_4_k_cu_82f21eac_64564cuda3std3__48in_placeE - _ZN39_INTERNAL_af32915b_4_k_cu_82f21eac_64564cuda3std3__45__cpo6cbeginE)
_ZN39_INTERNAL_af32915b_4_k_cu_82f21eac_64564cuda3std3__45__cpo6cbeginE:
	.zero		1
	.type		_ZN39_INTERNAL_af32915b_4_k_cu_82f21eac_64564cuda3std3__48in_placeE,@object
	.size		_ZN39_INTERNAL_af32915b_4_k_cu_82f21eac_64564cuda3std3__48in_placeE,(_ZN39_INTERNAL_af32915b_4_k_cu_82f21eac_64564cuda3std6ranges3__45__cpo9iter_moveE - _ZN39_INTERNAL_af32915b_4_k_cu_82f21eac_64564cuda3std3__48in_placeE)
_ZN39_INTERNAL_af32915b_4_k_cu_82f21eac_64564cuda3std3__48in_placeE:
	.zero		1
	.type		_ZN39_INTERNAL_af32915b_4_k_cu_82f21eac_64564cuda3std6ranges3__45__cpo9iter_moveE,@object
	.size		_ZN39_INTERNAL_af32915b_4_k_cu_82f21eac_64564cuda3std6ranges3__45__cpo9iter_moveE,(_ZN39_INTERNAL_af32915b_4_k_cu_82f21eac_64564cuda3std3__45__cpo5beginE - _ZN39_INTERNAL_af32915b_4_k_cu_82f21eac_64564cuda3std6ranges3__45__cpo9iter_moveE)
_ZN39_INTERNAL_af32915b_4_k_cu_82f21eac_64564cuda3std6ranges3__45__cpo9iter_moveE:
	.zero		1
	.type		_ZN39_INTERNAL_af32915b_4_k_cu_82f21eac_64564cuda3std3__45__cpo5beginE,@object
	.size		_ZN39_INTERNAL_af32915b_4_k_cu_82f21eac_64564cuda3std3__45__cpo5beginE,(_ZN39_INTERNAL_af32915b_4_k_cu_82f21eac_64564cuda3std3__441_GLOBAL__N__af32915b_4_k_cu_82f21eac_64566ignoreE - _ZN39_INTERNAL_af32915b_4_k_cu_82f21eac_64564cuda3std3__45__cpo5beginE)
_ZN39_INTERNAL_af32915b_4_k_cu_82f21eac_64564cuda3std3__45__cpo5beginE:
	.zero		1
	.type		_ZN39_INTERNAL_af32915b_4_k_cu_82f21eac_64564cuda3std3__441_GLOBAL__N__af32915b_4_k_cu_82f21eac_64566ignoreE,@object
	.size		_ZN39_INTERNAL_af32915b_4_k_cu_82f21eac_64564cuda3std3__441_GLOBAL__N__af32915b_4_k_cu_82f21eac_64566ignoreE,(_ZN39_INTERNAL_af32915b_4_k_cu_82f21eac_64564cute7productE - _ZN39_INTERNAL_af32915b_4_k_cu_82f21eac_64564cuda3std3__441_GLOBAL__N__af32915b_4_k_cu_82f21eac_64566ignoreE)
_ZN39_INTERNAL_af32915b_4_k_cu_82f21eac_64564cuda3std3__441_GLOBAL__N__af32915b_4_k_cu_82f21eac_64566ignoreE:
	.zero		1
	.type		_ZN39_INTERNAL_af32915b_4_k_cu_82f21eac_64564cute7productE,@object
	.size		_ZN39_INTERNAL_af32915b_4_k_cu_82f21eac_64564cute7productE,(_ZN39_INTERNAL_af32915b_4_k_cu_82f21eac_64564cuda3std3__45__cpo3endE - _ZN39_INTERNAL_af32915b_4_k_cu_82f21eac_64564cute7productE)
_ZN39_INTERNAL_af32915b_4_k_cu_82f21eac_64564cute7productE:
	.zero		1
	.type		_ZN39_INTERNAL_af32915b_4_k_cu_82f21eac_64564cuda3std3__45__cpo3endE,@object
	.size		_ZN39_INTERNAL_af32915b_4_k_cu_82f21eac_64564cuda3std3__45__cpo3endE,(_ZN39_INTERNAL_af32915b_4_k_cu_82f21eac_64564cuda3std3__419piecewise_constructE - _ZN39_INTERNAL_af32915b_4_k_cu_82f21eac_64564cuda3std3__45__cpo3endE)
_ZN39_INTERNAL_af32915b_4_k_cu_82f21eac_64564cuda3std3__45__cpo3endE:
	.zero		1
	.type		_ZN39_INTERNAL_af32915b_4_k_cu_82f21eac_64564cuda3std3__419piecewise_constructE,@object
	.size		_ZN39_INTERNAL_af32915b_4_k_cu_82f21eac_64564cuda3std3__419piecewise_constructE,(_ZN39_INTERNAL_af32915b_4_k_cu_82f21eac_64564cuda3std3__45__cpo4cendE - _ZN39_INTERNAL_af32915b_4_k_cu_82f21eac_64564cuda3std3__419piecewise_constructE)
_ZN39_INTERNAL_af32915b_4_k_cu_82f21eac_64564cuda3std3__419piecewise_constructE:
	.zero		1
	.type		_ZN39_INTERNAL_af32915b_4_k_cu_82f21eac_64564cuda3std3__45__cpo4cendE,@object
	.size		_ZN39_INTERNAL_af32915b_4_k_cu_82f21eac_64564cuda3std3__45__cpo4cendE,(_ZN39_INTERNAL_af32915b_4_k_cu_82f21eac_64564cuda3std6ranges3__45__cpo4swapE - _ZN39_INTERNAL_af32915b_4_k_cu_82f21eac_64564cuda3std3__45__cpo4cendE)
_ZN39_INTERNAL_af32915b_4_k_cu_82f21eac_64564cuda3std3__45__cpo4cendE:
	.zero		1
	.type		_ZN39_INTERNAL_af32915b_4_k_cu_82f21eac_64564cuda3std6ranges3__45__cpo4swapE,@object
	.size		_ZN39_INTERNAL_af32915b_4_k_cu_82f21eac_64564cuda3std6ranges3__45__cpo4swapE,(.L_10 - _ZN39_INTERNAL_af32915b_4_k_cu_82f21eac_64564cuda3std6ranges3__45__cpo4swapE)
_ZN39_INTERNAL_af32915b_4_k_cu_82f21eac_64564cuda3std6ranges3__45__cpo4swapE:
	.zero		1
.L_10:


//--------------------- .nv.constant0._ZN7cutlass13device_kernelINS_4gemm6kernel13GemmUniversalIN4cute5tupleIJiiiiEEENS1_10collective13CollectiveMmaINS1_35MainloopSm100TmaUmmaWarpSpecializedILi10ELi2ELi4ENS5_IJNS4_1CILi2EEENSA_ILi1EEESC_EEEEENS5_IJNSA_ILi256EEENSA_ILi64EEESG_EEENS_6half_tENS5_IJlSC_lEEESI_SJ_NS4_8TiledMMAINS4_8MMA_AtomIJNS4_26SM100_MMA_F16BF16_2x1SM_SSISI_SI_fLi256ELi64ELNS4_4UMMA5MajorE0ELSO_0ELNSN_7ScaleInE0ELSP_0EEEEEENS4_6LayoutINS5_IJSC_SC_SC_EEENS5_IJNSA_ILi0EEESU_SU_EEEEENS5_IJNS4_10UnderscoreESX_SX_EEEEENS4_18SM100_TMA_2SM_LOADENS4_14ComposedLayoutINS4_7SwizzleILi3ELi4ELi3EEENS4_18smem_ptr_flag_bitsILi16EEENSS_INS5_IJNSA_ILi8EEESG_EEENS5_IJSG_SC_EEEEEEEvNS4_8identityES10_S1A_vS1B_EENS_8epilogue10collective18CollectiveEpilogueINS1D_23Sm100TmaWarpSpecializedILi3ELi2ELi32ELb1ELb0EEEJNS5_IJNSA_ILi128EEESG_SG_EEENS5_IJNSS_IS1I_SC_EENSS_INSA_ILi32EEESC_EEEEESI_SJ_SI_SJ_NS1D_6fusion15FusionCallbacksIS1H_NS1O_17LinearCombinationISI_fSI_fLNS_15FloatRoundStyleE2EEES1J_S1N_JEEENS4_5SM1004TMEM4LOAD26SM100_TMEM_LOAD_32dp32b32xENS4_13SM90_TMA_LOADENS11_INS12_ILi2ELi4ELi3EEES15_NSS_INS5_IJS16_S1L_EEENS5_IJS1L_SC_EEEEEEENS4_39AutoVectorizingCopyWithAssumedAlignmentILi128EEENS4_14SM90_TMA_STOREES23_S25_S25_EEEvvEEEEvNT_6ParamsE --------------------------
	.section	.nv.constant0._ZN7cutlass13device_kernelINS_4gemm6kernel13GemmUniversalIN4cute5tupleIJiiiiEEENS1_10collective13CollectiveMmaINS1_35MainloopSm100TmaUmmaWarpSpecializedILi10ELi2ELi4ENS5_IJNS4_1CILi2EEENSA_ILi1EEESC_EEEEENS5_IJNSA_ILi256EEENSA_ILi64EEESG_EEENS_6half_tENS5_IJlSC_lEEESI_SJ_NS4_8TiledMMAINS4_8MMA_AtomIJNS4_26SM100_MMA_F16BF16_2x1SM_SSISI_SI_fLi256ELi64ELNS4_4UMMA5MajorE0ELSO_0ELNSN_7ScaleInE0ELSP_0EEEEEENS4_6LayoutINS5_IJSC_SC_SC_EEENS5_IJNSA_ILi0EEESU_SU_EEEEENS5_IJNS4_10UnderscoreESX_SX_EEEEENS4_18SM100_TMA_2SM_LOADENS4_14ComposedLayoutINS4_7SwizzleILi3ELi4ELi3EEENS4_18smem_ptr_flag_bitsILi16EEENSS_INS5_IJNSA_ILi8EEESG_EEENS5_IJSG_SC_EEEEEEEvNS4_8identityES10_S1A_vS1B_EENS_8epilogue10collective18CollectiveEpilogueINS1D_23Sm100TmaWarpSpecializedILi3ELi2ELi32ELb1ELb0EEEJNS5_IJNSA_ILi128EEESG_SG_EEENS5_IJNSS_IS1I_SC_EENSS_INSA_ILi32EEESC_EEEEESI_SJ_SI_SJ_NS1D_6fusion15FusionCallbacksIS1H_NS1O_17LinearCombinationISI_fSI_fLNS_15FloatRoundStyleE2EEES1J_S1N_JEEENS4_5SM1004TMEM4LOAD26SM100_TMEM_LOAD_32dp32b32xENS4_13SM90_TMA_LOADENS11_INS12_ILi2ELi4ELi3EEES15_NSS_INS5_IJS16_S1L_EEENS5_IJS1L_SC_EEEEEEENS4_39AutoVectorizingCopyWithAssumedAlignmentILi128EEENS4_14SM90_TMA_STOREES23_S25_S25_EEEvvEEEEvNT_6ParamsE,"a",@progbits
	.sectionflags	@""
	.align	4
.nv.constant0._ZN7cutlass13device_kernelINS_4gemm6kernel13GemmUniversalIN4cute5tupleIJiiiiEEENS1_10collective13CollectiveMmaINS1_35MainloopSm100TmaUmmaWarpSpecializedILi10ELi2ELi4ENS5_IJNS4_1CILi2EEENSA_ILi1EEESC_EEEEENS5_IJNSA_ILi256EEENSA_ILi64EEESG_EEENS_6half_tENS5_IJlSC_lEEESI_SJ_NS4_8TiledMMAINS4_8MMA_AtomIJNS4_26SM100_MMA_F16BF16_2x1SM_SSISI_SI_fLi256ELi64ELNS4_4UMMA5MajorE0ELSO_0ELNSN_7ScaleInE0ELSP_0EEEEEENS4_6LayoutINS5_IJSC_SC_SC_EEENS5_IJNSA_ILi0EEESU_SU_EEEEENS5_IJNS4_10UnderscoreESX_SX_EEEEENS4_18SM100_TMA_2SM_LOADENS4_14ComposedLayoutINS4_7SwizzleILi3ELi4ELi3EEENS4_18smem_ptr_flag_bitsILi16EEENSS_INS5_IJNSA_ILi8EEESG_EEENS5_IJSG_SC_EEEEEEEvNS4_8identityES10_S1A_vS1B_EENS_8epilogue10collective18CollectiveEpilogueINS1D_23Sm100TmaWarpSpecializedILi3ELi2ELi32ELb1ELb0EEEJNS5_IJNSA_ILi128EEESG_SG_EEENS5_IJNSS_IS1I_SC_EENSS_INSA_ILi32EEESC_EEEEESI_SJ_SI_SJ_NS1D_6fusion15FusionCallbacksIS1H_NS1O_17LinearCombinationISI_fSI_fLNS_15FloatRoundStyleE2EEES1J_S1N_JEEENS4_5SM1004TMEM4LOAD26SM100_TMEM_LOAD_32dp32b32xENS4_13SM90_TMA_LOADENS11_INS12_ILi2ELi4ELi3EEES15_NSS_INS5_IJS16_S1L_EEENS5_IJS1L_SC_EEEEEEENS4_39AutoVectorizingCopyWithAssumedAlignmentILi128EEENS4_14SM90_TMA_STOREES23_S25_S25_EEEvvEEEEvNT_6ParamsE:
	.zero		2944


//--------------------- SYMBOLS --------------------------

	.type		.nv.reservedSmem.offset0,@object
	.size		.nv.reservedSmem.offset0,0x4
	.type		.nv.reservedSmem.cap,@object
	.size		.nv.reservedSmem.cap,0x4
	.type		__assertfail,@function
